//
// Generated by NVIDIA NVVM Compiler
//
// Compiler Build ID: CL-36424714
// Cuda compilation tools, release 13.0, V13.0.88
// Based on NVVM 20.0.0
//

.version 9.0
.target sm_100
.address_size 64

	// .globl	_Z3addPiS_S_
.global .align 1 .b8 _ZN34_INTERNAL_f47a2fbe_4_k_cu_00197a214cuda3std3__45__cpo5beginE[1];
.global .align 1 .b8 _ZN34_INTERNAL_f47a2fbe_4_k_cu_00197a214cuda3std3__45__cpo3endE[1];
.global .align 1 .b8 _ZN34_INTERNAL_f47a2fbe_4_k_cu_00197a214cuda3std3__45__cpo6cbeginE[1];
.global .align 1 .b8 _ZN34_INTERNAL_f47a2fbe_4_k_cu_00197a214cuda3std3__45__cpo4cendE[1];
.global .align 1 .b8 _ZN34_INTERNAL_f47a2fbe_4_k_cu_00197a214cuda3std3__45__cpo6rbeginE[1];
.global .align 1 .b8 _ZN34_INTERNAL_f47a2fbe_4_k_cu_00197a214cuda3std3__45__cpo4rendE[1];
.global .align 1 .b8 _ZN34_INTERNAL_f47a2fbe_4_k_cu_00197a214cuda3std3__45__cpo7crbeginE[1];
.global .align 1 .b8 _ZN34_INTERNAL_f47a2fbe_4_k_cu_00197a214cuda3std3__45__cpo5crendE[1];
.global .align 1 .b8 _ZN34_INTERNAL_f47a2fbe_4_k_cu_00197a214cuda3std3__436_GLOBAL__N__f47a2fbe_4_k_cu_00197a216ignoreE[1];
.global .align 1 .b8 _ZN34_INTERNAL_f47a2fbe_4_k_cu_00197a214cuda3std3__419piecewise_constructE[1];
.global .align 1 .b8 _ZN34_INTERNAL_f47a2fbe_4_k_cu_00197a214cuda3std3__48in_placeE[1];
.global .align 1 .b8 _ZN34_INTERNAL_f47a2fbe_4_k_cu_00197a214cuda3std3__420unreachable_sentinelE[1];
.global .align 1 .b8 _ZN34_INTERNAL_f47a2fbe_4_k_cu_00197a214cuda3std3__47nulloptE[1];
.global .align 1 .b8 _ZN34_INTERNAL_f47a2fbe_4_k_cu_00197a214cuda3std3__48unexpectE[1];
.global .align 1 .b8 _ZN34_INTERNAL_f47a2fbe_4_k_cu_00197a214cuda3std6ranges3__45__cpo4swapE[1];
.global .align 1 .b8 _ZN34_INTERNAL_f47a2fbe_4_k_cu_00197a214cuda3std6ranges3__45__cpo9iter_moveE[1];
.global .align 1 .b8 _ZN34_INTERNAL_f47a2fbe_4_k_cu_00197a214cuda3std6ranges3__45__cpo5beginE[1];
.global .align 1 .b8 _ZN34_INTERNAL_f47a2fbe_4_k_cu_00197a214cuda3std6ranges3__45__cpo3endE[1];
.global .align 1 .b8 _ZN34_INTERNAL_f47a2fbe_4_k_cu_00197a214cuda3std6ranges3__45__cpo6cbeginE[1];
.global .align 1 .b8 _ZN34_INTERNAL_f47a2fbe_4_k_cu_00197a214cuda3std6ranges3__45__cpo4cendE[1];
.global .align 1 .b8 _ZN34_INTERNAL_f47a2fbe_4_k_cu_00197a214cuda3std6ranges3__45__cpo7advanceE[1];
.global .align 1 .b8 _ZN34_INTERNAL_f47a2fbe_4_k_cu_00197a214cuda3std6ranges3__45__cpo9iter_swapE[1];
.global .align 1 .b8 _ZN34_INTERNAL_f47a2fbe_4_k_cu_00197a214cuda3std6ranges3__45__cpo4nextE[1];
.global .align 1 .b8 _ZN34_INTERNAL_f47a2fbe_4_k_cu_00197a214cuda3std6ranges3__45__cpo4prevE[1];
.global .align 1 .b8 _ZN34_INTERNAL_f47a2fbe_4_k_cu_00197a214cuda3std6ranges3__45__cpo4dataE[1];
.global .align 1 .b8 _ZN34_INTERNAL_f47a2fbe_4_k_cu_00197a214cuda3std6ranges3__45__cpo5cdataE[1];
.global .align 1 .b8 _ZN34_INTERNAL_f47a2fbe_4_k_cu_00197a214cuda3std6ranges3__45__cpo4sizeE[1];
.global .align 1 .b8 _ZN34_INTERNAL_f47a2fbe_4_k_cu_00197a214cuda3std6ranges3__45__cpo5ssizeE[1];
.global .align 1 .b8 _ZN34_INTERNAL_f47a2fbe_4_k_cu_00197a214cuda3std6ranges3__45__cpo8distanceE[1];
.global .align 1 .b8 _ZN34_INTERNAL_f47a2fbe_4_k_cu_00197a216thrust24THRUST_300001_SM_1000_NS8cuda_cub3parE[1];
.global .align 1 .b8 _ZN34_INTERNAL_f47a2fbe_4_k_cu_00197a216thrust24THRUST_300001_SM_1000_NS8cuda_cub10par_nosyncE[1];
.global .align 1 .b8 _ZN34_INTERNAL_f47a2fbe_4_k_cu_00197a216thrust24THRUST_300001_SM_1000_NS6system6detail10sequential3seqE[1];
.global .align 1 .b8 _ZN34_INTERNAL_f47a2fbe_4_k_cu_00197a216thrust24THRUST_300001_SM_1000_NS12placeholders2_1E[1];
.global .align 1 .b8 _ZN34_INTERNAL_f47a2fbe_4_k_cu_00197a216thrust24THRUST_300001_SM_1000_NS12placeholders2_2E[1];
.global .align 1 .b8 _ZN34_INTERNAL_f47a2fbe_4_k_cu_00197a216thrust24THRUST_300001_SM_1000_NS12placeholders2_3E[1];
.global .align 1 .b8 _ZN34_INTERNAL_f47a2fbe_4_k_cu_00197a216thrust24THRUST_300001_SM_1000_NS12placeholders2_4E[1];
.global .align 1 .b8 _ZN34_INTERNAL_f47a2fbe_4_k_cu_00197a216thrust24THRUST_300001_SM_1000_NS12placeholders2_5E[1];
.global .align 1 .b8 _ZN34_INTERNAL_f47a2fbe_4_k_cu_00197a216thrust24THRUST_300001_SM_1000_NS12placeholders2_6E[1];
.global .align 1 .b8 _ZN34_INTERNAL_f47a2fbe_4_k_cu_00197a216thrust24THRUST_300001_SM_1000_NS12placeholders2_7E[1];
.global .align 1 .b8 _ZN34_INTERNAL_f47a2fbe_4_k_cu_00197a216thrust24THRUST_300001_SM_1000_NS12placeholders2_8E[1];
.global .align 1 .b8 _ZN34_INTERNAL_f47a2fbe_4_k_cu_00197a216thrust24THRUST_300001_SM_1000_NS12placeholders2_9E[1];
.global .align 1 .b8 _ZN34_INTERNAL_f47a2fbe_4_k_cu_00197a216thrust24THRUST_300001_SM_1000_NS12placeholders3_10E[1];
.global .align 1 .b8 _ZN34_INTERNAL_f47a2fbe_4_k_cu_00197a216thrust24THRUST_300001_SM_1000_NS3seqE[1];

.visible .entry _Z3addPiS_S_(
	.param .u64 .ptr .align 1 _Z3addPiS_S__param_0,
	.param .u64 .ptr .align 1 _Z3addPiS_S__param_1,
	.param .u64 .ptr .align 1 _Z3addPiS_S__param_2
)
{
	.reg .pred 	%p<2>;
	.reg .b32 	%r<5>;
	.reg .b64 	%rd<11>;

	ld.param.u64 	%rd1, [_Z3addPiS_S__param_0];
	ld.param.u64 	%rd2, [_Z3addPiS_S__param_1];
	ld.param.u64 	%rd3, [_Z3addPiS_S__param_2];
	mov.u32 	%r1, %ctaid.x;
	setp.gt.u32 	%p1, %r1, 9999;
	@%p1 bra 	$L__BB0_2;
	cvta.to.global.u64 	%rd4, %rd1;
	cvta.to.global.u64 	%rd5, %rd2;
	cvta.to.global.u64 	%rd6, %rd3;
	mul.wide.u32 	%rd7, %r1, 4;
	add.s64 	%rd8, %rd4, %rd7;
	ld.global.u32 	%r2, [%rd8];
	add.s64 	%rd9, %rd5, %rd7;
	ld.global.u32 	%r3, [%rd9];
	add.s32 	%r4, %r3, %r2;
	add.s64 	%rd10, %rd6, %rd7;
	st.global.u32 	[%rd10], %r4;
$L__BB0_2:
	ret;

}
	// .globl	_ZN3cub18CUB_300001_SM_10006detail11EmptyKernelIvEEvv
.visible .entry _ZN3cub18CUB_300001_SM_10006detail11EmptyKernelIvEEvv()
{


	ret;

}
	// .globl	_ZN3cub18CUB_300001_SM_10006detail8for_each13static_kernelINS2_12policy_hub_t12policy_500_tEmN6thrust24THRUST_300001_SM_1000_NS8cuda_cub20__uninitialized_fill7functorINS7_10device_ptrIiEEiEEEEvT0_T1_
.visible .entry _ZN3cub18CUB_300001_SM_10006detail8for_each13static_kernelINS2_12policy_hub_t12policy_500_tEmN6thrust24THRUST_300001_SM_1000_NS8cuda_cub20__uninitialized_fill7functorINS7_10device_ptrIiEEiEEEEvT0_T1_(
	.param .u64 _ZN3cub18CUB_300001_SM_10006detail8for_each13static_kernelINS2_12policy_hub_t12policy_500_tEmN6thrust24THRUST_300001_SM_1000_NS8cuda_cub20__uninitialized_fill7functorINS7_10device_ptrIiEEiEEEEvT0_T1__param_0,
	.param .align 8 .b8 _ZN3cub18CUB_300001_SM_10006detail8for_each13static_kernelINS2_12policy_hub_t12policy_500_tEmN6thrust24THRUST_300001_SM_1000_NS8cuda_cub20__uninitialized_fill7functorINS7_10device_ptrIiEEiEEEEvT0_T1__param_1[16]
)
.maxntid 256
{
	.reg .pred 	%p<4>;
	.reg .b16 	%rs<5>;
	.reg .b32 	%r<12>;
	.reg .b64 	%rd<16>;

	ld.param.u32 	%r3, [_ZN3cub18CUB_300001_SM_10006detail8for_each13static_kernelINS2_12policy_hub_t12policy_500_tEmN6thrust24THRUST_300001_SM_1000_NS8cuda_cub20__uninitialized_fill7functorINS7_10device_ptrIiEEiEEEEvT0_T1__param_1+8];
	ld.param.u64 	%rd4, [_ZN3cub18CUB_300001_SM_10006detail8for_each13static_kernelINS2_12policy_hub_t12policy_500_tEmN6thrust24THRUST_300001_SM_1000_NS8cuda_cub20__uninitialized_fill7functorINS7_10device_ptrIiEEiEEEEvT0_T1__param_1];
	ld.param.u64 	%rd5, [_ZN3cub18CUB_300001_SM_10006detail8for_each13static_kernelINS2_12policy_hub_t12policy_500_tEmN6thrust24THRUST_300001_SM_1000_NS8cuda_cub20__uninitialized_fill7functorINS7_10device_ptrIiEEiEEEEvT0_T1__param_0];
	mov.u32 	%r9, %ctaid.x;
	mul.wide.u32 	%rd1, %r9, 512;
	sub.s64 	%rd2, %rd5, %rd1;
	setp.lt.u64 	%p1, %rd2, 512;
	@%p1 bra 	$L__BB2_2;
	mov.u32 	%r11, %tid.x;
	cvta.to.global.u64 	%rd11, %rd4;
	cvt.u64.u32 	%rd12, %r11;
	add.s64 	%rd13, %rd1, %rd12;
	shl.b64 	%rd14, %rd13, 2;
	add.s64 	%rd15, %rd11, %rd14;
	st.global.u32 	[%rd15], %r3;
	st.global.u32 	[%rd15+1024], %r3;
	bra.uni 	$L__BB2_6;
$L__BB2_2:
	cvta.to.global.u64 	%rd6, %rd4;
	mov.u32 	%r2, %tid.x;
	cvt.u64.u32 	%rd7, %r2;
	setp.le.u64 	%p2, %rd2, %rd7;
	add.s64 	%rd8, %rd1, %rd7;
	shl.b64 	%rd9, %rd8, 2;
	add.s64 	%rd3, %rd6, %rd9;
	@%p2 bra 	$L__BB2_4;
	st.global.u32 	[%rd3], %r3;
$L__BB2_4:
	add.s32 	%r10, %r2, 256;
	cvt.u64.u32 	%rd10, %r10;
	setp.le.u64 	%p3, %rd2, %rd10;
	@%p3 bra 	$L__BB2_6;
	st.global.u32 	[%rd3+1024], %r3;
$L__BB2_6:
	ret;

}
	// .globl	_ZN3cub18CUB_300001_SM_10006detail8for_each13static_kernelINS2_12policy_hub_t12policy_500_tElN6thrust24THRUST_300001_SM_1000_NS8cuda_cub6__fill7functorINS7_6detail15normal_iteratorINS7_10device_ptrIiEEEEiEEEEvT0_T1_
.visible .entry _ZN3cub18CUB_300001_SM_10006detail8for_each13static_kernelINS2_12policy_hub_t12policy_500_tElN6thrust24THRUST_300001_SM_1000_NS8cuda_cub6__fill7functorINS7_6detail15normal_iteratorINS7_10device_ptrIiEEEEiEEEEvT0_T1_(
	.param .u64 _ZN3cub18CUB_300001_SM_10006detail8for_each13static_kernelINS2_12policy_hub_t12policy_500_tElN6thrust24THRUST_300001_SM_1000_NS8cuda_cub6__fill7functorINS7_6detail15normal_iteratorINS7_10device_ptrIiEEEEiEEEEvT0_T1__param_0,
	.param .align 8 .b8 _ZN3cub18CUB_300001_SM_10006detail8for_each13static_kernelINS2_12policy_hub_t12policy_500_tElN6thrust24THRUST_300001_SM_1000_NS8cuda_cub6__fill7functorINS7_6detail15normal_iteratorINS7_10device_ptrIiEEEEiEEEEvT0_T1__param_1[16]
)
.maxntid 256
{
	.reg .pred 	%p<4>;
	.reg .b16 	%rs<5>;
	.reg .b32 	%r<12>;
	.reg .b64 	%rd<17>;

	ld.param.u32 	%r3, [_ZN3cub18CUB_300001_SM_10006detail8for_each13static_kernelINS2_12policy_hub_t12policy_500_tElN6thrust24THRUST_300001_SM_1000_NS8cuda_cub6__fill7functorINS7_6detail15normal_iteratorINS7_10device_ptrIiEEEEiEEEEvT0_T1__param_1+8];
	ld.param.u64 	%rd5, [_ZN3cub18CUB_300001_SM_10006detail8for_each13static_kernelINS2_12policy_hub_t12policy_500_tElN6thrust24THRUST_300001_SM_1000_NS8cuda_cub6__fill7functorINS7_6detail15normal_iteratorINS7_10device_ptrIiEEEEiEEEEvT0_T1__param_1];
	ld.param.u64 	%rd6, [_ZN3cub18CUB_300001_SM_10006detail8for_each13static_kernelINS2_12policy_hub_t12policy_500_tElN6thrust24THRUST_300001_SM_1000_NS8cuda_cub6__fill7functorINS7_6detail15normal_iteratorINS7_10device_ptrIiEEEEiEEEEvT0_T1__param_0];
	mov.u32 	%r9, %ctaid.x;
	mul.wide.u32 	%rd1, %r9, 512;
	sub.s64 	%rd2, %rd6, %rd1;
	setp.lt.s64 	%p1, %rd2, 512;
	@%p1 bra 	$L__BB3_2;
	mov.u32 	%r11, %tid.x;
	cvta.to.global.u64 	%rd12, %rd5;
	cvt.u64.u32 	%rd13, %r11;
	add.s64 	%rd14, %rd1, %rd13;
	shl.b64 	%rd15, %rd14, 2;
	add.s64 	%rd16, %rd12, %rd15;
	st.global.u32 	[%rd16], %r3;
	st.global.u32 	[%rd16+1024], %r3;
	bra.uni 	$L__BB3_6;
$L__BB3_2:
	cvta.to.global.u64 	%rd7, %rd5;
	mov.u32 	%r2, %tid.x;
	cvt.s64.s32 	%rd3, %rd2;
	cvt.u64.u32 	%rd8, %r2;
	setp.le.s64 	%p2, %rd3, %rd8;
	add.s64 	%rd9, %rd1, %rd8;
	shl.b64 	%rd10, %rd9, 2;
	add.s64 	%rd4, %rd7, %rd10;
	@%p2 bra 	$L__BB3_4;
	st.global.u32 	[%rd4], %r3;
$L__BB3_4:
	add.s32 	%r10, %r2, 256;
	cvt.u64.u32 	%rd11, %r10;
	setp.le.s64 	%p3, %rd3, %rd11;
	@%p3 bra 	$L__BB3_6;
	st.global.u32 	[%rd4+1024], %r3;
$L__BB3_6:
	ret;

}


// ===== COMPILED SASS (sm_100) =====

	.target	sm_100

	.elftype	@"ET_EXEC"


//--------------------- .note.nv.tkinfo           --------------------------
	.section	.note.nv.tkinfo,"",@"SHT_NOTE"
	.sectionflags	@"SHF_NOTE_NV_TKINFO"
	.tkinfo
        /*0018*/ 	.word	0x00000002
        /*0030*/ 	.string	""
        /*0030*/ 	.string	"ptxas"
        /*0030*/ 	.string	"Cuda compilation tools, release 13.0, V13.0.88"
        /*0030*/ 	.string	"Build cuda_13.0.r13.0/compiler.36424714_0"
        /*0030*/ 	.string	"-arch sm_100 -m 64 "



//--------------------- .note.nv.cuinfo           --------------------------
	.section	.note.nv.cuinfo,"",@"SHT_NOTE"
	.sectionflags	@"SHF_NOTE_NV_CUINFO"
        /*0018*/ 	.short	0x0002
        /*001a*/ 	.short	0x0064
        /*001c*/ 	.short	0x0082
	.zero		2


//--------------------- .nv.info                  --------------------------
	.section	.nv.info,"",@"SHT_CUDA_INFO"
	.align	4


	//----- nvinfo : EIATTR_REGCOUNT
	.align		4
        /*0000*/ 	.byte	0x04, 0x2f
        /*0002*/ 	.short	(.L_44 - .L_43)
	.align		4
.L_43:
        /*0004*/ 	.word	index@(_Z3addPiS_S_)
        /*0008*/ 	.word	0x0000000c


	//----- nvinfo : EIATTR_FRAME_SIZE
	.align		4
.L_44:
        /*000c*/ 	.byte	0x04, 0x11
        /*000e*/ 	.short	(.L_46 - .L_45)
	.align		4
.L_45:
        /*0010*/ 	.word	index@(_Z3addPiS_S_)
        /*0014*/ 	.word	0x00000000


	//----- nvinfo : EIATTR_REGCOUNT
	.align		4
.L_46:
        /*0018*/ 	.byte	0x04, 0x2f
        /*001a*/ 	.short	(.L_48 - .L_47)
	.align		4
.L_47:
        /*001c*/ 	.word	index@(_ZN3cub18CUB_300001_SM_10006detail11EmptyKernelIvEEvv)
        /*0020*/ 	.word	0x00000004


	//----- nvinfo : EIATTR_FRAME_SIZE
	.align		4
.L_48:
        /*0024*/ 	.byte	0x04, 0x11
        /*0026*/ 	.short	(.L_50 - .L_49)
	.align		4
.L_49:
        /*0028*/ 	.word	index@(_ZN3cub18CUB_300001_SM_10006detail11EmptyKernelIvEEvv)
        /*002c*/ 	.word	0x00000000


	//----- nvinfo : EIATTR_REGCOUNT
	.align		4
.L_50:
        /*0030*/ 	.byte	0x04, 0x2f
        /*0032*/ 	.short	(.L_52 - .L_51)
	.align		4
.L_51:
        /*0034*/ 	.word	index@(_ZN3cub18CUB_300001_SM_10006detail8for_each13static_kernelINS2_12policy_hub_t12policy_500_tEmN6thrust24THRUST_300001_SM_1000_NS8cuda_cub20__uninitialized_fill7functorINS7_10device_ptrIiEEiEEEEvT0_T1_)
        /*0038*/ 	.word	0x00000008


	//----- nvinfo : EIATTR_FRAME_SIZE
	.align		4
.L_52:
        /*003c*/ 	.byte	0x04, 0x11
        /*003e*/ 	.short	(.L_54 - .L_53)
	.align		4
.L_53:
        /*0040*/ 	.word	index@(_ZN3cub18CUB_300001_SM_10006detail8for_each13static_kernelINS2_12policy_hub_t12policy_500_tEmN6thrust24THRUST_300001_SM_1000_NS8cuda_cub20__uninitialized_fill7functorINS7_10device_ptrIiEEiEEEEvT0_T1_)
        /*0044*/ 	.word	0x00000000


	//----- nvinfo : EIATTR_REGCOUNT
	.align		4
.L_54:
        /*0048*/ 	.byte	0x04, 0x2f
        /*004a*/ 	.short	(.L_56 - .L_55)
	.align		4
.L_55:
        /*004c*/ 	.word	index@(_ZN3cub18CUB_300001_SM_10006detail8for_each13static_kernelINS2_12policy_hub_t12policy_500_tElN6thrust24THRUST_300001_SM_1000_NS8cuda_cub6__fill7functorINS7_6detail15normal_iteratorINS7_10device_ptrIiEEEEiEEEEvT0_T1_)
        /*0050*/ 	.word	0x00000008


	//----- nvinfo : EIATTR_FRAME_SIZE
	.align		4
.L_56:
        /*0054*/ 	.byte	0x04, 0x11
        /*0056*/ 	.short	(.L_58 - .L_57)
	.align		4
.L_57:
        /*0058*/ 	.word	index@(_ZN3cub18CUB_300001_SM_10006detail8for_each13static_kernelINS2_12policy_hub_t12policy_500_tElN6thrust24THRUST_300001_SM_1000_NS8cuda_cub6__fill7functorINS7_6detail15normal_iteratorINS7_10device_ptrIiEEEEiEEEEvT0_T1_)
        /*005c*/ 	.word	0x00000000


	//----- nvinfo : EIATTR_MIN_STACK_SIZE
	.align		4
.L_58:
        /*0060*/ 	.byte	0x04, 0x12
        /*0062*/ 	.short	(.L_60 - .L_59)
	.align		4
.L_59:
        /*0064*/ 	.word	index@(_ZN3cub18CUB_300001_SM_10006detail8for_each13static_kernelINS2_12policy_hub_t12policy_500_tElN6thrust24THRUST_300001_SM_1000_NS8cuda_cub6__fill7functorINS7_6detail15normal_iteratorINS7_10device_ptrIiEEEEiEEEEvT0_T1_)
        /*0068*/ 	.word	0x00000000


	//----- nvinfo : EIATTR_MIN_STACK_SIZE
	.align		4
.L_60:
        /*006c*/ 	.byte	0x04, 0x12
        /*006e*/ 	.short	(.L_62 - .L_61)
	.align		4
.L_61:
        /*0070*/ 	.word	index@(_ZN3cub18CUB_300001_SM_10006detail8for_each13static_kernelINS2_12policy_hub_t12policy_500_tEmN6thrust24THRUST_300001_SM_1000_NS8cuda_cub20__uninitialized_fill7functorINS7_10device_ptrIiEEiEEEEvT0_T1_)
        /*0074*/ 	.word	0x00000000


	//----- nvinfo : EIATTR_MIN_STACK_SIZE
	.align		4
.L_62:
        /*0078*/ 	.byte	0x04, 0x12
        /*007a*/ 	.short	(.L_64 - .L_63)
	.align		4
.L_63:
        /*007c*/ 	.word	index@(_ZN3cub18CUB_300001_SM_10006detail11EmptyKernelIvEEvv)
        /*0080*/ 	.word	0x00000000


	//----- nvinfo : EIATTR_MIN_STACK_SIZE
	.align		4
.L_64:
        /*0084*/ 	.byte	0x04, 0x12
        /*0086*/ 	.short	(.L_66 - .L_65)
	.align		4
.L_65:
        /*0088*/ 	.word	index@(_Z3addPiS_S_)
        /*008c*/ 	.word	0x00000000
.L_66:


//--------------------- .nv.compat                --------------------------
	.section	.nv.compat,"",@"SHT_CUDA_COMPAT_INFO"
	.align	4
        /*0000*/ 	.byte	0x02, 0x09, 0x00, 0x00, 0x02, 0x02, 0x01, 0x00, 0x02, 0x05, 0x05, 0x00, 0x03, 0x07, 0x01, 0x01
        /*0010*/ 	.byte	0x02, 0x03, 0x00, 0x00, 0x02, 0x06, 0x01, 0x00, 0x04, 0x0b, 0x08, 0x00, 0x09, 0x00, 0x00, 0x00
        /*0020*/ 	.byte	0x00, 0x00, 0x00, 0x00


//--------------------- .nv.info._ZN3cub18CUB_300001_SM_10006detail8for_each13static_kernelINS2_12policy_hub_t12policy_500_tElN6thrust24THRUST_300001_SM_1000_NS8cuda_cub6__fill7functorINS7_6detail15normal_iteratorINS7_10device_ptrIiEEEEiEEEEvT0_T1_ --------------------------
	.section	.nv.info._ZN3cub18CUB_300001_SM_10006detail8for_each13static_kernelINS2_12policy_hub_t12policy_500_tElN6thrust24THRUST_300001_SM_1000_NS8cuda_cub6__fill7functorINS7_6detail15normal_iteratorINS7_10device_ptrIiEEEEiEEEEvT0_T1_,"",@"SHT_CUDA_INFO"
	.sectionflags	@""
	.align	4


	//----- nvinfo : EIATTR_CUDA_API_VERSION
	.align		4
        /*0000*/ 	.byte	0x04, 0x37
        /*0002*/ 	.short	(.L_68 - .L_67)
.L_67:
        /*0004*/ 	.word	0x00000082


	//----- nvinfo : EIATTR_KPARAM_INFO
	.align		4
.L_68:
        /*0008*/ 	.byte	0x04, 0x17
        /*000a*/ 	.short	(.L_70 - .L_69)
.L_69:
        /*000c*/ 	.word	0x00000000
        /*0010*/ 	.short	0x0001
        /*0012*/ 	.short	0x0008
        /*0014*/ 	.byte	0x00, 0xf0, 0x41, 0x00


	//----- nvinfo : EIATTR_KPARAM_INFO
	.align		4
.L_70:
        /*0018*/ 	.byte	0x04, 0x17
        /*001a*/ 	.short	(.L_72 - .L_71)
.L_71:
        /*001c*/ 	.word	0x00000000
        /*0020*/ 	.short	0x0000
        /*0022*/ 	.short	0x0000
        /*0024*/ 	.byte	0x00, 0xf0, 0x21, 0x00


	//----- nvinfo : EIATTR_SPARSE_MMA_MASK
	.align		4
.L_72:
        /*0028*/ 	.byte	0x03, 0x50
        /*002a*/ 	.short	0x0000


	//----- nvinfo : EIATTR_MAXREG_COUNT
	.align		4
        /*002c*/ 	.byte	0x03, 0x1b
        /*002e*/ 	.short	0x00ff


	//----- nvinfo : EIATTR_MERCURY_ISA_VERSION
	.align		4
        /*0030*/ 	.byte	0x03, 0x5f
        /*0032*/ 	.short	0x0101


	//----- nvinfo : EIATTR_VRC_CTA_INIT_COUNT
	.align		4
        /*0034*/ 	.byte	0x02, 0x4a
	.zero		1
	.zero		1


	//----- nvinfo : EIATTR_EXIT_INSTR_OFFSETS
	.align		4
        /*0038*/ 	.byte	0x04, 0x1c
        /*003a*/ 	.short	(.L_74 - .L_73)


	//   ....[0]....
.L_73:
        /*003c*/ 	.word	0x00000130


	//   ....[1]....
        /*0040*/ 	.word	0x00000240


	//   ....[2]....
        /*0044*/ 	.word	0x00000270


	//----- nvinfo : EIATTR_MAX_THREADS
	.align		4
.L_74:
        /*0048*/ 	.byte	0x04, 0x05
        /*004a*/ 	.short	(.L_76 - .L_75)
.L_75:
        /*004c*/ 	.word	0x00000100
        /*0050*/ 	.word	0x00000001
        /*0054*/ 	.word	0x00000001


	//----- nvinfo : EIATTR_CBANK_PARAM_SIZE
	.align		4
.L_76:
        /*0058*/ 	.byte	0x03, 0x19
        /*005a*/ 	.short	0x0018


	//----- nvinfo : EIATTR_PARAM_CBANK
	.align		4
        /*005c*/ 	.byte	0x04, 0x0a
        /*005e*/ 	.short	(.L_78 - .L_77)
	.align		4
.L_77:
        /*0060*/ 	.word	index@(.nv.constant0._ZN3cub18CUB_300001_SM_10006detail8for_each13static_kernelINS2_12policy_hub_t12policy_500_tElN6thrust24THRUST_300001_SM_1000_NS8cuda_cub6__fill7functorINS7_6detail15normal_iteratorINS7_10device_ptrIiEEEEiEEEEvT0_T1_)
        /*0064*/ 	.short	0x0380
        /*0066*/ 	.short	0x0018


	//----- nvinfo : EIATTR_SW_WAR
	.align		4
.L_78:
        /*0068*/ 	.byte	0x04, 0x36
        /*006a*/ 	.short	(.L_80 - .L_79)
.L_79:
        /*006c*/ 	.word	0x00000008
.L_80:


//--------------------- .nv.info._ZN3cub18CUB_300001_SM_10006detail8for_each13static_kernelINS2_12policy_hub_t12policy_500_tEmN6thrust24THRUST_300001_SM_1000_NS8cuda_cub20__uninitialized_fill7functorINS7_10device_ptrIiEEiEEEEvT0_T1_ --------------------------
	.section	.nv.info._ZN3cub18CUB_300001_SM_10006detail8for_each13static_kernelINS2_12policy_hub_t12policy_500_tEmN6thrust24THRUST_300001_SM_1000_NS8cuda_cub20__uninitialized_fill7functorINS7_10device_ptrIiEEiEEEEvT0_T1_,"",@"SHT_CUDA_INFO"
	.sectionflags	@""
	.align	4


	//----- nvinfo : EIATTR_CUDA_API_VERSION
	.align		4
        /*0000*/ 	.byte	0x04, 0x37
        /*0002*/ 	.short	(.L_82 - .L_81)
.L_81:
        /*0004*/ 	.word	0x00000082


	//----- nvinfo : EIATTR_KPARAM_INFO
	.align		4
.L_82:
        /*0008*/ 	.byte	0x04, 0x17
        /*000a*/ 	.short	(.L_84 - .L_83)
.L_83:
        /*000c*/ 	.word	0x00000000
        /*0010*/ 	.short	0x0001
        /*0012*/ 	.short	0x0008
        /*0014*/ 	.byte	0x00, 0xf0, 0x41, 0x00


	//----- nvinfo : EIATTR_KPARAM_INFO
	.align		4
.L_84:
        /*0018*/ 	.byte	0x04, 0x17
        /*001a*/ 	.short	(.L_86 - .L_85)
.L_85:
        /*001c*/ 	.word	0x00000000
        /*0020*/ 	.short	0x0000
        /*0022*/ 	.short	0x0000
        /*0024*/ 	.byte	0x00, 0xf0, 0x21, 0x00


	//----- nvinfo : EIATTR_SPARSE_MMA_MASK
	.align		4
.L_86:
        /*0028*/ 	.byte	0x03, 0x50
        /*002a*/ 	.short	0x0000


	//----- nvinfo : EIATTR_MAXREG_COUNT
	.align		4
        /*002c*/ 	.byte	0x03, 0x1b
        /*002e*/ 	.short	0x00ff


	//----- nvinfo : EIATTR_MERCURY_ISA_VERSION
	.align		4
        /*0030*/ 	.byte	0x03, 0x5f
        /*0032*/ 	.short	0x0101


	//----- nvinfo : EIATTR_VRC_CTA_INIT_COUNT
	.align		4
        /*0034*/ 	.byte	0x02, 0x4a
	.zero		1
	.zero		1


	//----- nvinfo : EIATTR_EXIT_INSTR_OFFSETS
	.align		4
        /*0038*/ 	.byte	0x04, 0x1c
        /*003a*/ 	.short	(.L_88 - .L_87)


	//   ....[0]....
.L_87:
        /*003c*/ 	.word	0x00000130


	//   ....[1]....
        /*0040*/ 	.word	0x00000230


	//   ....[2]....
        /*0044*/ 	.word	0x00000260


	//----- nvinfo : EIATTR_MAX_THREADS
	.align		4
.L_88:
        /*0048*/ 	.byte	0x04, 0x05
        /*004a*/ 	.short	(.L_90 - .L_89)
.L_89:
        /*004c*/ 	.word	0x00000100
        /*0050*/ 	.word	0x00000001
        /*0054*/ 	.word	0x00000001


	//----- nvinfo : EIATTR_CBANK_PARAM_SIZE
	.align		4
.L_90:
        /*0058*/ 	.byte	0x03, 0x19
        /*005a*/ 	.short	0x0018


	//----- nvinfo : EIATTR_PARAM_CBANK
	.align		4
        /*005c*/ 	.byte	0x04, 0x0a
        /*005e*/ 	.short	(.L_92 - .L_91)
	.align		4
.L_91:
        /*0060*/ 	.word	index@(.nv.constant0._ZN3cub18CUB_300001_SM_10006detail8for_each13static_kernelINS2_12policy_hub_t12policy_500_tEmN6thrust24THRUST_300001_SM_1000_NS8cuda_cub20__uninitialized_fill7functorINS7_10device_ptrIiEEiEEEEvT0_T1_)
        /*0064*/ 	.short	0x0380
        /*0066*/ 	.short	0x0018


	//----- nvinfo : EIATTR_SW_WAR
	.align		4
.L_92:
        /*0068*/ 	.byte	0x04, 0x36
        /*006a*/ 	.short	(.L_94 - .L_93)
.L_93:
        /*006c*/ 	.word	0x00000008
.L_94:


//--------------------- .nv.info._ZN3cub18CUB_300001_SM_10006detail11EmptyKernelIvEEvv --------------------------
	.section	.nv.info._ZN3cub18CUB_300001_SM_10006detail11EmptyKernelIvEEvv,"",@"SHT_CUDA_INFO"
	.sectionflags	@""
	.align	4


	//----- nvinfo : EIATTR_CUDA_API_VERSION
	.align		4
        /*0000*/ 	.byte	0x04, 0x37
        /*0002*/ 	.short	(.L_96 - .L_95)
.L_95:
        /*0004*/ 	.word	0x00000082


	//----- nvinfo : EIATTR_SPARSE_MMA_MASK
	.align		4
.L_96:
        /*0008*/ 	.byte	0x03, 0x50
        /*000a*/ 	.short	0x0000


	//----- nvinfo : EIATTR_MAXREG_COUNT
	.align		4
        /*000c*/ 	.byte	0x03, 0x1b
        /*000e*/ 	.short	0x00ff


	//----- nvinfo : EIATTR_MERCURY_ISA_VERSION
	.align		4
        /*0010*/ 	.byte	0x03, 0x5f
        /*0012*/ 	.short	0x0101


	//----- nvinfo : EIATTR_VRC_CTA_INIT_COUNT
	.align		4
        /*0014*/ 	.byte	0x02, 0x4a
	.zero		1
	.zero		1


	//----- nvinfo : EIATTR_EXIT_INSTR_OFFSETS
	.align		4
        /*0018*/ 	.byte	0x04, 0x1c
        /*001a*/ 	.short	(.L_98 - .L_97)


	//   ....[0]....
.L_97:
        /*001c*/ 	.word	0x00000010


	//----- nvinfo : EIATTR_SW_WAR
	.align		4
.L_98:
        /*0020*/ 	.byte	0x04, 0x36
        /*0022*/ 	.short	(.L_100 - .L_99)
.L_99:
        /*0024*/ 	.word	0x00000008
.L_100:


//--------------------- .nv.info._Z3addPiS_S_     --------------------------
	.section	.nv.info._Z3addPiS_S_,"",@"SHT_CUDA_INFO"
	.sectionflags	@""
	.align	4


	//----- nvinfo : EIATTR_CUDA_API_VERSION
	.align		4
        /*0000*/ 	.byte	0x04, 0x37
        /*0002*/ 	.short	(.L_102 - .L_101)
.L_101:
        /*0004*/ 	.word	0x00000082


	//----- nvinfo : EIATTR_KPARAM_INFO
	.align		4
.L_102:
        /*0008*/ 	.byte	0x04, 0x17
        /*000a*/ 	.short	(.L_104 - .L_103)
.L_103:
        /*000c*/ 	.word	0x00000000
        /*0010*/ 	.short	0x0002
        /*0012*/ 	.short	0x0010
        /*0014*/ 	.byte	0x00, 0xf5, 0x21, 0x00


	//----- nvinfo : EIATTR_KPARAM_INFO
	.align		4
.L_104:
        /*0018*/ 	.byte	0x04, 0x17
        /*001a*/ 	.short	(.L_106 - .L_105)
.L_105:
        /*001c*/ 	.word	0x00000000
        /*0020*/ 	.short	0x0001
        /*0022*/ 	.short	0x0008
        /*0024*/ 	.byte	0x00, 0xf5, 0x21, 0x00


	//----- nvinfo : EIATTR_KPARAM_INFO
	.align		4
.L_106:
        /*0028*/ 	.byte	0x04, 0x17
        /*002a*/ 	.short	(.L_108 - .L_107)
.L_107:
        /*002c*/ 	.word	0x00000000
        /*0030*/ 	.short	0x0000
        /*0032*/ 	.short	0x0000
        /*0034*/ 	.byte	0x00, 0xf5, 0x21, 0x00


	//----- nvinfo : EIATTR_SPARSE_MMA_MASK
	.align		4
.L_108:
        /*0038*/ 	.byte	0x03, 0x50
        /*003a*/ 	.short	0x0000


	//----- nvinfo : EIATTR_MAXREG_COUNT
	.align		4
        /*003c*/ 	.byte	0x03, 0x1b
        /*003e*/ 	.short	0x00ff


	//----- nvinfo : EIATTR_MERCURY_ISA_VERSION
	.align		4
        /*0040*/ 	.byte	0x03, 0x5f
        /*0042*/ 	.short	0x0101


	//----- nvinfo : EIATTR_VRC_CTA_INIT_COUNT
	.align		4
        /*0044*/ 	.byte	0x02, 0x4a
	.zero		1
	.zero		1


	//----- nvinfo : EIATTR_EXIT_INSTR_OFFSETS
	.align		4
        /*0048*/ 	.byte	0x04, 0x1c
        /*004a*/ 	.short	(.L_110 - .L_109)


	//   ....[0]....
.L_109:
        /*004c*/ 	.word	0x00000030


	//   ....[1]....
        /*0050*/ 	.word	0x000000f0


	//----- nvinfo : EIATTR_CBANK_PARAM_SIZE
	.align		4
.L_110:
        /*0054*/ 	.byte	0x03, 0x19
        /*0056*/ 	.short	0x0018


	//----- nvinfo : EIATTR_PARAM_CBANK
	.align		4
        /*0058*/ 	.byte	0x04, 0x0a
        /*005a*/ 	.short	(.L_112 - .L_111)
	.align		4
.L_111:
        /*005c*/ 	.word	index@(.nv.constant0._Z3addPiS_S_)
        /*0060*/ 	.short	0x0380
        /*0062*/ 	.short	0x0018


	//----- nvinfo : EIATTR_SW_WAR
	.align		4
.L_112:
        /*0064*/ 	.byte	0x04, 0x36
        /*0066*/ 	.short	(.L_114 - .L_113)
.L_113:
        /*0068*/ 	.word	0x00000008
.L_114:


//--------------------- .nv.callgraph             --------------------------
	.section	.nv.callgraph,"",@"SHT_CUDA_CALLGRAPH"
	.align	4
	.sectionentsize	8
	.align		4
        /*0000*/ 	.word	0x00000000
	.align		4
        /*0004*/ 	.word	0xffffffff
	.align		4
        /*0008*/ 	.word	0x00000000
	.align		4
        /*000c*/ 	.word	0xfffffffe
	.align		4
        /*0010*/ 	.word	0x00000000
	.align		4
        /*0014*/ 	.word	0xfffffffd
	.align		4
        /*0018*/ 	.word	0x00000000
	.align		4
        /*001c*/ 	.word	0xfffffffc


//--------------------- .nv.constant4             --------------------------
	.section	.nv.constant4,"a",@progbits
	.align	8
	.align		8
.nv.constant4:
        /*0000*/ 	.dword	_ZN34_INTERNAL_f47a2fbe_4_k_cu_00197a214cuda3std3__45__cpo5beginE
	.align		8
        /*0008*/ 	.dword	_ZN34_INTERNAL_f47a2fbe_4_k_cu_00197a214cuda3std3__45__cpo3endE
	.align		8
        /*0010*/ 	.dword	_ZN34_INTERNAL_f47a2fbe_4_k_cu_00197a214cuda3std3__45__cpo6cbeginE
	.align		8
        /*0018*/ 	.dword	_ZN34_INTERNAL_f47a2fbe_4_k_cu_00197a214cuda3std3__45__cpo4cendE
	.align		8
        /*0020*/ 	.dword	_ZN34_INTERNAL_f47a2fbe_4_k_cu_00197a214cuda3std3__45__cpo6rbeginE
	.align		8
        /*0028*/ 	.dword	_ZN34_INTERNAL_f47a2fbe_4_k_cu_00197a214cuda3std3__45__cpo4rendE
	.align		8
        /*0030*/ 	.dword	_ZN34_INTERNAL_f47a2fbe_4_k_cu_00197a214cuda3std3__45__cpo7crbeginE
	.align		8
        /*0038*/ 	.dword	_ZN34_INTERNAL_f47a2fbe_4_k_cu_00197a214cuda3std3__45__cpo5crendE
	.align		8
        /*0040*/ 	.dword	_ZN34_INTERNAL_f47a2fbe_4_k_cu_00197a214cuda3std3__436_GLOBAL__N__f47a2fbe_4_k_cu_00197a216ignoreE
	.align		8
        /*0048*/ 	.dword	_ZN34_INTERNAL_f47a2fbe_4_k_cu_00197a214cuda3std3__419piecewise_constructE
	.align		8
        /*0050*/ 	.dword	_ZN34_INTERNAL_f47a2fbe_4_k_cu_00197a214cuda3std3__48in_placeE
	.align		8
        /*0058*/ 	.dword	_ZN34_INTERNAL_f47a2fbe_4_k_cu_00197a214cuda3std3__420unreachable_sentinelE
	.align		8
        /*0060*/ 	.dword	_ZN34_INTERNAL_f47a2fbe_4_k_cu_00197a214cuda3std3__47nulloptE
	.align		8
        /*0068*/ 	.dword	_ZN34_INTERNAL_f47a2fbe_4_k_cu_00197a214cuda3std3__48unexpectE
	.align		8
        /*0070*/ 	.dword	_ZN34_INTERNAL_f47a2fbe_4_k_cu_00197a214cuda3std6ranges3__45__cpo4swapE
	.align		8
        /*0078*/ 	.dword	_ZN34_INTERNAL_f47a2fbe_4_k_cu_00197a214cuda3std6ranges3__45__cpo9iter_moveE
	.align		8
        /*0080*/ 	.dword	_ZN34_INTERNAL_f47a2fbe_4_k_cu_00197a214cuda3std6ranges3__45__cpo5beginE
	.align		8
        /*0088*/ 	.dword	_ZN34_INTERNAL_f47a2fbe_4_k_cu_00197a214cuda3std6ranges3__45__cpo3endE
	.align		8
        /*0090*/ 	.dword	_ZN34_INTERNAL_f47a2fbe_4_k_cu_00197a214cuda3std6ranges3__45__cpo6cbeginE
	.align		8
        /*0098*/ 	.dword	_ZN34_INTERNAL_f47a2fbe_4_k_cu_00197a214cuda3std6ranges3__45__cpo4cendE
	.align		8
        /*00a0*/ 	.dword	_ZN34_INTERNAL_f47a2fbe_4_k_cu_00197a214cuda3std6ranges3__45__cpo7advanceE
	.align		8
        /*00a8*/ 	.dword	_ZN34_INTERNAL_f47a2fbe_4_k_cu_00197a214cuda3std6ranges3__45__cpo9iter_swapE
	.align		8
        /*00b0*/ 	.dword	_ZN34_INTERNAL_f47a2fbe_4_k_cu_00197a214cuda3std6ranges3__45__cpo4nextE
	.align		8
        /*00b8*/ 	.dword	_ZN34_INTERNAL_f47a2fbe_4_k_cu_00197a214cuda3std6ranges3__45__cpo4prevE
	.align		8
        /*00c0*/ 	.dword	_ZN34_INTERNAL_f47a2fbe_4_k_cu_00197a214cuda3std6ranges3__45__cpo4dataE
	.align		8
        /*00c8*/ 	.dword	_ZN34_INTERNAL_f47a2fbe_4_k_cu_00197a214cuda3std6ranges3__45__cpo5cdataE
	.align		8
        /*00d0*/ 	.dword	_ZN34_INTERNAL_f47a2fbe_4_k_cu_00197a214cuda3std6ranges3__45__cpo4sizeE
	.align		8
        /*00d8*/ 	.dword	_ZN34_INTERNAL_f47a2fbe_4_k_cu_00197a214cuda3std6ranges3__45__cpo5ssizeE
	.align		8
        /*00e0*/ 	.dword	_ZN34_INTERNAL_f47a2fbe_4_k_cu_00197a214cuda3std6ranges3__45__cpo8distanceE
	.align		8
        /*00e8*/ 	.dword	_ZN34_INTERNAL_f47a2fbe_4_k_cu_00197a216thrust24THRUST_300001_SM_1000_NS8cuda_cub3parE
	.align		8
        /*00f0*/ 	.dword	_ZN34_INTERNAL_f47a2fbe_4_k_cu_00197a216thrust24THRUST_300001_SM_1000_NS8cuda_cub10par_nosyncE
	.align		8
        /*00f8*/ 	.dword	_ZN34_INTERNAL_f47a2fbe_4_k_cu_00197a216thrust24THRUST_300001_SM_1000_NS6system6detail10sequential3seqE
	.align		8
        /*0100*/ 	.dword	_ZN34_INTERNAL_f47a2fbe_4_k_cu_00197a216thrust24THRUST_300001_SM_1000_NS12placeholders2_1E
	.align		8
        /*0108*/ 	.dword	_ZN34_INTERNAL_f47a2fbe_4_k_cu_00197a216thrust24THRUST_300001_SM_1000_NS12placeholders2_2E
	.align		8
        /*0110*/ 	.dword	_ZN34_INTERNAL_f47a2fbe_4_k_cu_00197a216thrust24THRUST_300001_SM_1000_NS12placeholders2_3E
	.align		8
        /*0118*/ 	.dword	_ZN34_INTERNAL_f47a2fbe_4_k_cu_00197a216thrust24THRUST_300001_SM_1000_NS12placeholders2_4E
	.align		8
        /*0120*/ 	.dword	_ZN34_INTERNAL_f47a2fbe_4_k_cu_00197a216thrust24THRUST_300001_SM_1000_NS12placeholders2_5E
	.align		8
        /*0128*/ 	.dword	_ZN34_INTERNAL_f47a2fbe_4_k_cu_00197a216thrust24THRUST_300001_SM_1000_NS12placeholders2_6E
	.align		8
        /*0130*/ 	.dword	_ZN34_INTERNAL_f47a2fbe_4_k_cu_00197a216thrust24THRUST_300001_SM_1000_NS12placeholders2_7E
	.align		8
        /*0138*/ 	.dword	_ZN34_INTERNAL_f47a2fbe_4_k_cu_00197a216thrust24THRUST_300001_SM_1000_NS12placeholders2_8E
	.align		8
        /*0140*/ 	.dword	_ZN34_INTERNAL_f47a2fbe_4_k_cu_00197a216thrust24THRUST_300001_SM_1000_NS12placeholders2_9E
	.align		8
        /*0148*/ 	.dword	_ZN34_INTERNAL_f47a2fbe_4_k_cu_00197a216thrust24THRUST_300001_SM_1000_NS12placeholders3_10E
	.align		8
        /*0150*/ 	.dword	_ZN34_INTERNAL_f47a2fbe_4_k_cu_00197a216thrust24THRUST_300001_SM_1000_NS3seqE


//--------------------- .text._ZN3cub18CUB_300001_SM_10006detail8for_each13static_kernelINS2_12policy_hub_t12policy_500_tElN6thrust24THRUST_300001_SM_1000_NS8cuda_cub6__fill7functorINS7_6detail15normal_iteratorINS7_10device_ptrIiEEEEiEEEEvT0_T1_ --------------------------
	.section	.text._ZN3cub18CUB_300001_SM_10006detail8for_each13static_kernelINS2_12policy_hub_t12policy_500_tElN6thrust24THRUST_300001_SM_1000_NS8cuda_cub6__fill7functorINS7_6detail15normal_iteratorINS7_10device_ptrIiEEEEiEEEEvT0_T1_,"ax",@progbits
	.align	128
        .global         _ZN3cub18CUB_300001_SM_10006detail8for_each13static_kernelINS2_12policy_hub_t12policy_500_tElN6thrust24THRUST_300001_SM_1000_NS8cuda_cub6__fill7functorINS7_6detail15normal_iteratorINS7_10device_ptrIiEEEEiEEEEvT0_T1_
        .type           _ZN3cub18CUB_300001_SM_10006detail8for_each13static_kernelINS2_12policy_hub_t12policy_500_tElN6thrust24THRUST_300001_SM_1000_NS8cuda_cub6__fill7functorINS7_6detail15normal_iteratorINS7_10device_ptrIiEEEEiEEEEvT0_T1_,@function
        .size           _ZN3cub18CUB_300001_SM_10006detail8for_each13static_kernelINS2_12policy_hub_t12policy_500_tElN6thrust24THRUST_300001_SM_1000_NS8cuda_cub6__fill7functorINS7_6detail15normal_iteratorINS7_10device_ptrIiEEEEiEEEEvT0_T1_,(.L_x_6 - _ZN3cub18CUB_300001_SM_10006detail8for_each13static_kernelINS2_12policy_hub_t12policy_500_tElN6thrust24THRUST_300001_SM_1000_NS8cuda_cub6__fill7functorINS7_6detail15normal_iteratorINS7_10device_ptrIiEEEEiEEEEvT0_T1_)
        .other          _ZN3cub18CUB_300001_SM_10006detail8for_each13static_kernelINS2_12policy_hub_t12policy_500_tElN6thrust24THRUST_300001_SM_1000_NS8cuda_cub6__fill7functorINS7_6detail15normal_iteratorINS7_10device_ptrIiEEEEiEEEEvT0_T1_,@"STO_CUDA_ENTRY STV_DEFAULT"
_ZN3cub18CUB_300001_SM_10006detail8for_each13static_kernelINS2_12policy_hub_t12policy_500_tElN6thrust24THRUST_300001_SM_1000_NS8cuda_cub6__fill7functorINS7_6detail15normal_iteratorINS7_10device_ptrIiEEEEiEEEEvT0_T1_:
.text._ZN3cub18CUB_300001_SM_10006detail8for_each13static_kernelINS2_12policy_hub_t12policy_500_tElN6thrust24THRUST_300001_SM_1000_NS8cuda_cub6__fill7functorINS7_6detail15normal_iteratorINS7_10device_ptrIiEEEEiEEEEvT0_T1_:
[----:B------:R-:W-:Y:S08]  /*0000*/  LDC R1, c[0x0][0x37c] ;  /* 0x0000df00ff017b82 */ /* 0x000ff00000000800 */
[----:B------:R-:W0:Y:S01]  /*0010*/  S2UR UR4, SR_CTAID.X ;  /* 0x00000000000479c3 */ /* 0x000e220000002500 */
[----:B------:R-:W1:Y:S01]  /*0020*/  LDCU.64 UR6, c[0x0][0x380] ;  /* 0x00007000ff0677ac */ /* 0x000e620008000a00 */
[----:B------:R-:W2:Y:S01]  /*0030*/  LDCU.64 UR8, c[0x0][0x358] ;  /* 0x00006b00ff0877ac */ /* 0x000ea20008000a00 */
[----:B0-----:R-:W-:-:S04]  /*0040*/  UIMAD.WIDE.U32 UR4, UR4, 0x200, URZ ;  /* 0x00000200040478a5 */ /* 0x001fc8000f8e00ff */
[----:B-1----:R-:W-:-:S04]  /*0050*/  UIADD3 UR6, UP0, UPT, -UR4, UR6, URZ ;  /* 0x0000000604067290 */ /* 0x002fc8000ff1e1ff */
[----:B------:R-:W-:Y:S02]  /*0060*/  UIADD3.X UR7, UPT, UPT, ~UR5, UR7, URZ, UP0, !UPT ;  /* 0x0000000705077290 */ /* 0x000fe400087fe5ff */
[----:B------:R-:W-:-:S04]  /*0070*/  UISETP.GE.U32.AND UP0, UPT, UR6, 0x200, UPT ;  /* 0x000002000600788c */ /* 0x000fc8000bf06070 */
[----:B------:R-:W-:-:S09]  /*0080*/  UISETP.GE.AND.EX UP0, UPT, UR7, URZ, UPT, UP0 ;  /* 0x000000ff0700728c */ /* 0x000fd2000bf06300 */
[----:B--2---:R-:W-:Y:S05]  /*0090*/  BRA.U !UP0, `(.L_x_0) ;  /* 0x0000000108287547 */ /* 0x004fea000b800000 */
[----:B------:R-:W0:Y:S01]  /*00a0*/  S2R R0, SR_TID.X ;  /* 0x0000000000007919 */ /* 0x000e220000002100 */
[----:B------:R-:W1:Y:S01]  /*00b0*/  LDCU.64 UR6, c[0x0][0x388] ;  /* 0x00007100ff0677ac */ /* 0x000e620008000a00 */
[----:B------:R-:W2:Y:S01]  /*00c0*/  LDC R5, c[0x0][0x390] ;  /* 0x0000e400ff057b82 */ /* 0x000ea20000000800 */
[----:B0-----:R-:W-:-:S05]  /*00d0*/  IADD3 R0, P0, PT, R0, UR4, RZ ;  /* 0x0000000400007c10 */ /* 0x001fca000ff1e0ff */
[----:B------:R-:W-:Y:S01]  /*00e0*/  IMAD.X R3, RZ, RZ, UR5, P0 ;  /* 0x00000005ff037e24 */ /* 0x000fe200080e06ff */
[----:B-1----:R-:W-:-:S04]  /*00f0*/  LEA R2, P0, R0, UR6, 0x2 ;  /* 0x0000000600027c11 */ /* 0x002fc8000f8010ff */
[----:B------:R-:W-:-:S05]  /*0100*/  LEA.HI.X R3, R0, UR7, R3, 0x2, P0 ;  /* 0x0000000700037c11 */ /* 0x000fca00080f1403 */
[----:B--2---:R-:W-:Y:S04]  /*0110*/  STG.E desc[UR8][R2.64], R5 ;  /* 0x0000000502007986 */ /* 0x004fe8000c101908 */
[----:B------:R-:W-:Y:S01]  /*0120*/  STG.E desc[UR8][R2.64+0x400], R5 ;  /* 0x0004000502007986 */ /* 0x000fe2000c101908 */
[----:B------:R-:W-:Y:S05]  /*0130*/  EXIT ;  /* 0x000000000000794d */ /* 0x000fea0003800000 */
.L_x_0:
[----:B------:R-:W0:Y:S01]  /*0140*/  S2R R0, SR_TID.X ;  /* 0x0000000000007919 */ /* 0x000e220000002100 */
[----:B------:R-:W-:Y:S01]  /*0150*/  USHF.R.S32.HI UR7, URZ, 0x1f, UR6 ;  /* 0x0000001fff077899 */ /* 0x000fe20008011406 */
[----:B------:R-:W1:Y:S05]  /*0160*/  LDCU.64 UR10, c[0x0][0x388] ;  /* 0x00007100ff0a77ac */ /* 0x000e6a0008000a00 */
[----:B------:R-:W-:Y:S02]  /*0170*/  IMAD.U32 R2, RZ, RZ, UR7 ;  /* 0x00000007ff027e24 */ /* 0x000fe4000f8e00ff */
[----:B------:R-:W-:Y:S01]  /*0180*/  IMAD.U32 R4, RZ, RZ, UR7 ;  /* 0x00000007ff047e24 */ /* 0x000fe2000f8e00ff */
[----:B0-----:R-:W-:-:S04]  /*0190*/  ISETP.LT.U32.AND P0, PT, R0, UR6, PT ;  /* 0x0000000600007c0c */ /* 0x001fc8000bf01070 */
[----:B------:R-:W-:Y:S01]  /*01a0*/  ISETP.GT.AND.EX P0, PT, R2, RZ, PT, P0 ;  /* 0x000000ff0200720c */ /* 0x000fe20003f04300 */
[C---:B------:R-:W-:Y:S01]  /*01b0*/  VIADD R2, R0.reuse, 0x100 ;  /* 0x0000010000027836 */ /* 0x040fe20000000000 */
[----:B------:R-:W-:-:S04]  /*01c0*/  IADD3 R0, P2, PT, R0, UR4, RZ ;  /* 0x0000000400007c10 */ /* 0x000fc8000ff5e0ff */
[----:B------:R-:W-:Y:S01]  /*01d0*/  ISETP.LT.U32.AND P1, PT, R2, UR6, PT ;  /* 0x0000000602007c0c */ /* 0x000fe2000bf21070 */
[----:B------:R-:W-:Y:S01]  /*01e0*/  IMAD.X R3, RZ, RZ, UR5, P2 ;  /* 0x00000005ff037e24 */ /* 0x000fe200090e06ff */
[----:B-1----:R-:W-:Y:S02]  /*01f0*/  LEA R2, P2, R0, UR10, 0x2 ;  /* 0x0000000a00027c11 */ /* 0x002fe4000f8410ff */
[----:B------:R-:W-:Y:S02]  /*0200*/  ISETP.GT.AND.EX P1, PT, R4, RZ, PT, P1 ;  /* 0x000000ff0400720c */ /* 0x000fe40003f24310 */
[----:B------:R-:W-:Y:S01]  /*0210*/  LEA.HI.X R3, R0, UR11, R3, 0x2, P2 ;  /* 0x0000000b00037c11 */ /* 0x000fe200090f1403 */
[----:B------:R-:W0:Y:S04]  /*0220*/  @P0 LDC R5, c[0x0][0x390] ;  /* 0x0000e400ff050b82 */ /* 0x000e280000000800 */
[----:B0-----:R0:W-:Y:S06]  /*0230*/  @P0 STG.E desc[UR8][R2.64], R5 ;  /* 0x0000000502000986 */ /* 0x0011ec000c101908 */
[----:B------:R-:W-:Y:S05]  /*0240*/  @!P1 EXIT ;  /* 0x000000000000994d */ /* 0x000fea0003800000 */
[----:B0-----:R-:W0:Y:S02]  /*0250*/  LDC R5, c[0x0][0x390] ;  /* 0x0000e400ff057b82 */ /* 0x001e240000000800 */
[----:B0-----:R-:W-:Y:S01]  /*0260*/  STG.E desc[UR8][R2.64+0x400], R5 ;  /* 0x0004000502007986 */ /* 0x001fe2000c101908 */
[----:B------:R-:W-:Y:S05]  /*0270*/  EXIT ;  /* 0x000000000000794d */ /* 0x000fea0003800000 */
.L_x_1:
[----:B------:R-:W-:-:S00]  /*0280*/  BRA `(.L_x_1) ;  /* 0xfffffffc00fc7947 */ /* 0x000fc0000383ffff */
[----:B------:R-:W-:-:S00]  /*0290*/  NOP ;  /* 0x0000000000007918 */ /* 0x000fc00000000000 */
        /* <DEDUP_REMOVED lines=14> */
.L_x_6:


//--------------------- .text._ZN3cub18CUB_300001_SM_10006detail8for_each13static_kernelINS2_12policy_hub_t12policy_500_tEmN6thrust24THRUST_300001_SM_1000_NS8cuda_cub20__uninitialized_fill7functorINS7_10device_ptrIiEEiEEEEvT0_T1_ --------------------------
	.section	.text._ZN3cub18CUB_300001_SM_10006detail8for_each13static_kernelINS2_12policy_hub_t12policy_500_tEmN6thrust24THRUST_300001_SM_1000_NS8cuda_cub20__uninitialized_fill7functorINS7_10device_ptrIiEEiEEEEvT0_T1_,"ax",@progbits
	.align	128
        .global         _ZN3cub18CUB_300001_SM_10006detail8for_each13static_kernelINS2_12policy_hub_t12policy_500_tEmN6thrust24THRUST_300001_SM_1000_NS8cuda_cub20__uninitialized_fill7functorINS7_10device_ptrIiEEiEEEEvT0_T1_
        .type           _ZN3cub18CUB_300001_SM_10006detail8for_each13static_kernelINS2_12policy_hub_t12policy_500_tEmN6thrust24THRUST_300001_SM_1000_NS8cuda_cub20__uninitialized_fill7functorINS7_10device_ptrIiEEiEEEEvT0_T1_,@function
        .size           _ZN3cub18CUB_300001_SM_10006detail8for_each13static_kernelINS2_12policy_hub_t12policy_500_tEmN6thrust24THRUST_300001_SM_1000_NS8cuda_cub20__uninitialized_fill7functorINS7_10device_ptrIiEEiEEEEvT0_T1_,(.L_x_7 - _ZN3cub18CUB_300001_SM_10006detail8for_each13static_kernelINS2_12policy_hub_t12policy_500_tEmN6thrust24THRUST_300001_SM_1000_NS8cuda_cub20__uninitialized_fill7functorINS7_10device_ptrIiEEiEEEEvT0_T1_)
        .other          _ZN3cub18CUB_300001_SM_10006detail8for_each13static_kernelINS2_12policy_hub_t12policy_500_tEmN6thrust24THRUST_300001_SM_1000_NS8cuda_cub20__uninitialized_fill7functorINS7_10device_ptrIiEEiEEEEvT0_T1_,@"STO_CUDA_ENTRY STV_DEFAULT"
_ZN3cub18CUB_300001_SM_10006detail8for_each13static_kernelINS2_12policy_hub_t12policy_500_tEmN6thrust24THRUST_300001_SM_1000_NS8cuda_cub20__uninitialized_fill7functorINS7_10device_ptrIiEEiEEEEvT0_T1_:
.text._ZN3cub18CUB_300001_SM_10006detail8for_each13static_kernelINS2_12policy_hub_t12policy_500_tEmN6thrust24THRUST_300001_SM_1000_NS8cuda_cub20__uninitialized_fill7functorINS7_10device_ptrIiEEiEEEEvT0_T1_:
        /* <DEDUP_REMOVED lines=8> */
[----:B------:R-:W-:-:S09]  /*0080*/  UISETP.GE.U32.AND.EX UP0, UPT, UR7, URZ, UPT, UP0 ;  /* 0x000000ff0700728c */ /* 0x000fd2000bf06100 */
        /* <DEDUP_REMOVED lines=11> */
.L_x_2:
[----:B------:R-:W0:Y:S01]  /*0140*/  S2R R0, SR_TID.X ;  /* 0x0000000000007919 */ /* 0x000e220000002100 */
[----:B------:R-:W-:Y:S01]  /*0150*/  IMAD.U32 R2, RZ, RZ, UR7 ;  /* 0x00000007ff027e24 */ /* 0x000fe2000f8e00ff */
[----:B------:R-:W1:Y:S01]  /*0160*/  LDCU.64 UR10, c[0x0][0x388] ;  /* 0x00007100ff0a77ac */ /* 0x000e620008000a00 */
[----:B------:R-:W-:Y:S01]  /*0170*/  IMAD.U32 R4, RZ, RZ, UR7 ;  /* 0x00000007ff047e24 */ /* 0x000fe2000f8e00ff */
[----:B0-----:R-:W-:-:S04]  /*0180*/  ISETP.LT.U32.AND P0, PT, R0, UR6, PT ;  /* 0x0000000600007c0c */ /* 0x001fc8000bf01070 */
[----:B------:R-:W-:Y:S01]  /*0190*/  ISETP.GT.U32.AND.EX P0, PT, R2, RZ, PT, P0 ;  /* 0x000000ff0200720c */ /* 0x000fe20003f04100 */
[C---:B------:R-:W-:Y:S01]  /*01a0*/  VIADD R2, R0.reuse, 0x100 ;  /* 0x0000010000027836 */ /* 0x040fe20000000000 */
[----:B------:R-:W-:-:S04]  /*01b0*/  IADD3 R0, P2, PT, R0, UR4, RZ ;  /* 0x0000000400007c10 */ /* 0x000fc8000ff5e0ff */
[----:B------:R-:W-:Y:S01]  /*01c0*/  ISETP.LT.U32.AND P1, PT, R2, UR6, PT ;  /* 0x0000000602007c0c */ /* 0x000fe2000bf21070 */
[----:B------:R-:W-:Y:S01]  /*01d0*/  IMAD.X R3, RZ, RZ, UR5, P2 ;  /* 0x00000005ff037e24 */ /* 0x000fe200090e06ff */
[----:B-1----:R-:W-:Y:S02]  /*01e0*/  LEA R2, P2, R0, UR10, 0x2 ;  /* 0x0000000a00027c11 */ /* 0x002fe4000f8410ff */
[----:B------:R-:W-:Y:S02]  /*01f0*/  ISETP.GT.U32.AND.EX P1, PT, R4, RZ, PT, P1 ;  /* 0x000000ff0400720c */ /* 0x000fe40003f24110 */
[----:B------:R-:W-:Y:S01]  /*0200*/  LEA.HI.X R3, R0, UR11, R3, 0x2, P2 ;  /* 0x0000000b00037c11 */ /* 0x000fe200090f1403 */
[----:B------:R-:W0:Y:S04]  /*0210*/  @P0 LDC R5, c[0x0][0x390] ;  /* 0x0000e400ff050b82 */ /* 0x000e280000000800 */
[----:B0-----:R0:W-:Y:S06]  /*0220*/  @P0 STG.E desc[UR8][R2.64], R5 ;  /* 0x0000000502000986 */ /* 0x0011ec000c101908 */
[----:B------:R-:W-:Y:S05]  /*0230*/  @!P1 EXIT ;  /* 0x000000000000994d */ /* 0x000fea0003800000 */
[----:B0-----:R-:W0:Y:S02]  /*0240*/  LDC R5, c[0x0][0x390] ;  /* 0x0000e400ff057b82 */ /* 0x001e240000000800 */
[----:B0-----:R-:W-:Y:S01]  /*0250*/  STG.E desc[UR8][R2.64+0x400], R5 ;  /* 0x0004000502007986 */ /* 0x001fe2000c101908 */
[----:B------:R-:W-:Y:S05]  /*0260*/  EXIT ;  /* 0x000000000000794d */ /* 0x000fea0003800000 */
.L_x_3:
        /* <DEDUP_REMOVED lines=9> */
.L_x_7:


//--------------------- .text._ZN3cub18CUB_300001_SM_10006detail11EmptyKernelIvEEvv --------------------------
	.section	.text._ZN3cub18CUB_300001_SM_10006detail11EmptyKernelIvEEvv,"ax",@progbits
	.align	128
        .global         _ZN3cub18CUB_300001_SM_10006detail11EmptyKernelIvEEvv
        .type           _ZN3cub18CUB_300001_SM_10006detail11EmptyKernelIvEEvv,@function
        .size           _ZN3cub18CUB_300001_SM_10006detail11EmptyKernelIvEEvv,(.L_x_8 - _ZN3cub18CUB_300001_SM_10006detail11EmptyKernelIvEEvv)
        .other          _ZN3cub18CUB_300001_SM_10006detail11EmptyKernelIvEEvv,@"STO_CUDA_ENTRY STV_DEFAULT"
_ZN3cub18CUB_300001_SM_10006detail11EmptyKernelIvEEvv:
.text._ZN3cub18CUB_300001_SM_10006detail11EmptyKernelIvEEvv:
[----:B------:R-:W-:Y:S01]  /*0000*/  LDC R1, c[0x0][0x37c] ;  /* 0x0000df00ff017b82 */ /* 0x000fe20000000800 */
[----:B------:R-:W-:Y:S05]  /*0010*/  EXIT ;  /* 0x000000000000794d */ /* 0x000fea0003800000 */
.L_x_4:
        /* <DEDUP_REMOVED lines=14> */
.L_x_8:


//--------------------- .text._Z3addPiS_S_        --------------------------
	.section	.text._Z3addPiS_S_,"ax",@progbits
	.align	128
        .global         _Z3addPiS_S_
        .type           _Z3addPiS_S_,@function
        .size           _Z3addPiS_S_,(.L_x_9 - _Z3addPiS_S_)
        .other          _Z3addPiS_S_,@"STO_CUDA_ENTRY STV_DEFAULT"
_Z3addPiS_S_:
.text._Z3addPiS_S_:
[----:B------:R-:W-:Y:S01]  /*0000*/  LDC R1, c[0x0][0x37c] ;  /* 0x0000df00ff017b82 */ /* 0x000fe20000000800 */
[----:B------:R-:W0:Y:S02]  /*0010*/  S2R R9, SR_CTAID.X ;  /* 0x0000000000097919 */ /* 0x000e240000002500 */
[----:B0-----:R-:W-:-:S13]  /*0020*/  ISETP.GT.U32.AND P0, PT, R9, 0x270f, PT ;  /* 0x0000270f0900780c */ /* 0x001fda0003f04070 */
[----:B------:R-:W-:Y:S05]  /*0030*/  @P0 EXIT ;  /* 0x000000000000094d */ /* 0x000fea0003800000 */
[----:B------:R-:W0:Y:S01]  /*0040*/  LDC.64 R2, c[0x0][0x380] ;  /* 0x0000e000ff027b82 */ /* 0x000e220000000a00 */
[----:B------:R-:W1:Y:S07]  /*0050*/  LDCU.64 UR4, c[0x0][0x358] ;  /* 0x00006b00ff0477ac */ /* 0x000e6e0008000a00 */
[----:B------:R-:W2:Y:S08]  /*0060*/  LDC.64 R4, c[0x0][0x388] ;  /* 0x0000e200ff047b82 */ /* 0x000eb00000000a00 */
[----:B------:R-:W3:Y:S01]  /*0070*/  LDC.64 R6, c[0x0][0x390] ;  /* 0x0000e400ff067b82 */ /* 0x000ee20000000a00 */
[----:B0-----:R-:W-:-:S06]  /*0080*/  IMAD.WIDE.U32 R2, R9, 0x4, R2 ;  /* 0x0000000409027825 */ /* 0x001fcc00078e0002 */
[----:B-1----:R-:W4:Y:S01]  /*0090*/  LDG.E R2, desc[UR4][R2.64] ;  /* 0x0000000402027981 */ /* 0x002f22000c1e1900 */
[----:B--2---:R-:W-:-:S06]  /*00a0*/  IMAD.WIDE.U32 R4, R9, 0x4, R4 ;  /* 0x0000000409047825 */ /* 0x004fcc00078e0004 */
[----:B------:R-:W4:Y:S01]  /*00b0*/  LDG.E R5, desc[UR4][R4.64] ;  /* 0x0000000404057981 */ /* 0x000f22000c1e1900 */
[----:B---3--:R-:W-:Y:S01]  /*00c0*/  IMAD.WIDE.U32 R6, R9, 0x4, R6 ;  /* 0x0000000409067825 */ /* 0x008fe200078e0006 */
[----:B----4-:R-:W-:-:S05]  /*00d0*/  IADD3 R9, PT, PT, R2, R5, RZ ;  /* 0x0000000502097210 */ /* 0x010fca0007ffe0ff */
[----:B------:R-:W-:Y:S01]  /*00e0*/  STG.E desc[UR4][R6.64], R9 ;  /* 0x0000000906007986 */ /* 0x000fe2000c101904 */
[----:B------:R-:W-:Y:S05]  /*00f0*/  EXIT ;  /* 0x000000000000794d */ /* 0x000fea0003800000 */
.L_x_5:
        /* <DEDUP_REMOVED lines=16> */
.L_x_9:


//--------------------- .nv.shared.reserved.0     --------------------------
	.section	.nv.shared.reserved.0,"aw",@nobits
	.weak		__nv_reservedSMEM_offset_0_alias
	.size		__nv_reservedSMEM_offset_0_alias, 0, 64
	.other		__nv_reservedSMEM_offset_0_alias,@"STO_CUDA_RESERVED_SHARED STV_DEFAULT"
__nv_reservedSMEM_offset_0_alias:
	.zero		0
	.zero		64


//--------------------- .nv.global                --------------------------
	.section	.nv.global,"aw",@nobits
.nv.global:
	.type		_ZN34_INTERNAL_f47a2fbe_4_k_cu_00197a216thrust24THRUST_300001_SM_1000_NS3seqE,@object
	.size		_ZN34_INTERNAL_f47a2fbe_4_k_cu_00197a216thrust24THRUST_300001_SM_1000_NS3seqE,(_ZN34_INTERNAL_f47a2fbe_4_k_cu_00197a214cuda3std3__48in_placeE - _ZN34_INTERNAL_f47a2fbe_4_k_cu_00197a216thrust24THRUST_300001_SM_1000_NS3seqE)
_ZN34_INTERNAL_f47a2fbe_4_k_cu_00197a216thrust24THRUST_300001_SM_1000_NS3seqE:
	.zero		1
	.type		_ZN34_INTERNAL_f47a2fbe_4_k_cu_00197a214cuda3std3__48in_placeE,@object
	.size		_ZN34_INTERNAL_f47a2fbe_4_k_cu_00197a214cuda3std3__48in_placeE,(_ZN34_INTERNAL_f47a2fbe_4_k_cu_00197a214cuda3std6ranges3__45__cpo4sizeE - _ZN34_INTERNAL_f47a2fbe_4_k_cu_00197a214cuda3std3__48in_placeE)
_ZN34_INTERNAL_f47a2fbe_4_k_cu_00197a214cuda3std3__48in_placeE:
	.zero		1
	.type		_ZN34_INTERNAL_f47a2fbe_4_k_cu_00197a214cuda3std6ranges3__45__cpo4sizeE,@object
	.size		_ZN34_INTERNAL_f47a2fbe_4_k_cu_00197a214cuda3std6ranges3__45__cpo4sizeE,(_ZN34_INTERNAL_f47a2fbe_4_k_cu_00197a216thrust24THRUST_300001_SM_1000_NS12placeholders2_3E - _ZN34_INTERNAL_f47a2fbe_4_k_cu_00197a214cuda3std6ranges3__45__cpo4sizeE)
_ZN34_INTERNAL_f47a2fbe_4_k_cu_00197a214cuda3std6ranges3__45__cpo4sizeE:
	.zero		1
	.type		_ZN34_INTERNAL_f47a2fbe_4_k_cu_00197a216thrust24THRUST_300001_SM_1000_NS12placeholders2_3E,@object
	.size		_ZN34_INTERNAL_f47a2fbe_4_k_cu_00197a216thrust24THRUST_300001_SM_1000_NS12placeholders2_3E,(_ZN34_INTERNAL_f47a2fbe_4_k_cu_00197a214cuda3std3__45__cpo6cbeginE - _ZN34_INTERNAL_f47a2fbe_4_k_cu_00197a216thrust24THRUST_300001_SM_1000_NS12placeholders2_3E)
_ZN34_INTERNAL_f47a2fbe_4_k_cu_00197a216thrust24THRUST_300001_SM_1000_NS12placeholders2_3E:
	.zero		1
	.type		_ZN34_INTERNAL_f47a2fbe_4_k_cu_00197a214cuda3std3__45__cpo6cbeginE,@object
	.size		_ZN34_INTERNAL_f47a2fbe_4_k_cu_00197a214cuda3std3__45__cpo6cbeginE,(_ZN34_INTERNAL_f47a2fbe_4_k_cu_00197a214cuda3std6ranges3__45__cpo6cbeginE - _ZN34_INTERNAL_f47a2fbe_4_k_cu_00197a214cuda3std3__45__cpo6cbeginE)
_ZN34_INTERNAL_f47a2fbe_4_k_cu_00197a214cuda3std3__45__cpo6cbeginE:
	.zero		1
	.type		_ZN34_INTERNAL_f47a2fbe_4_k_cu_00197a214cuda3std6ranges3__45__cpo6cbeginE,@object
	.size		_ZN34_INTERNAL_f47a2fbe_4_k_cu_00197a214cuda3std6ranges3__45__cpo6cbeginE,(_ZN34_INTERNAL_f47a2fbe_4_k_cu_00197a216thrust24THRUST_300001_SM_1000_NS12placeholders2_7E - _ZN34_INTERNAL_f47a2fbe_4_k_cu_00197a214cuda3std6ranges3__45__cpo6cbeginE)
_ZN34_INTERNAL_f47a2fbe_4_k_cu_00197a214cuda3std6ranges3__45__cpo6cbeginE:
	.zero		1
	.type		_ZN34_INTERNAL_f47a2fbe_4_k_cu_00197a216thrust24THRUST_300001_SM_1000_NS12placeholders2_7E,@object
	.size		_ZN34_INTERNAL_f47a2fbe_4_k_cu_00197a216thrust24THRUST_300001_SM_1000_NS12placeholders2_7E,(_ZN34_INTERNAL_f47a2fbe_4_k_cu_00197a214cuda3std3__45__cpo7crbeginE - _ZN34_INTERNAL_f47a2fbe_4_k_cu_00197a216thrust24THRUST_300001_SM_1000_NS12placeholders2_7E)
_ZN34_INTERNAL_f47a2fbe_4_k_cu_00197a216thrust24THRUST_300001_SM_1000_NS12placeholders2_7E:
	.zero		1
	.type		_ZN34_INTERNAL_f47a2fbe_4_k_cu_00197a214cuda3std3__45__cpo7crbeginE,@object
	.size		_ZN34_INTERNAL_f47a2fbe_4_k_cu_00197a214cuda3std3__45__cpo7crbeginE,(_ZN34_INTERNAL_f47a2fbe_4_k_cu_00197a214cuda3std6ranges3__45__cpo4nextE - _ZN34_INTERNAL_f47a2fbe_4_k_cu_00197a214cuda3std3__45__cpo7crbeginE)
_ZN34_INTERNAL_f47a2fbe_4_k_cu_00197a214cuda3std3__45__cpo7crbeginE:
	.zero		1
	.type		_ZN34_INTERNAL_f47a2fbe_4_k_cu_00197a214cuda3std6ranges3__45__cpo4nextE,@object
	.size		_ZN34_INTERNAL_f47a2fbe_4_k_cu_00197a214cuda3std6ranges3__45__cpo4nextE,(_ZN34_INTERNAL_f47a2fbe_4_k_cu_00197a214cuda3std6ranges3__45__cpo4swapE - _ZN34_INTERNAL_f47a2fbe_4_k_cu_00197a214cuda3std6ranges3__45__cpo4nextE)
_ZN34_INTERNAL_f47a2fbe_4_k_cu_00197a214cuda3std6ranges3__45__cpo4nextE:
	.zero		1
	.type		_ZN34_INTERNAL_f47a2fbe_4_k_cu_00197a214cuda3std6ranges3__45__cpo4swapE,@object
	.size		_ZN34_INTERNAL_f47a2fbe_4_k_cu_00197a214cuda3std6ranges3__45__cpo4swapE,(_ZN34_INTERNAL_f47a2fbe_4_k_cu_00197a216thrust24THRUST_300001_SM_1000_NS8cuda_cub10par_nosyncE - _ZN34_INTERNAL_f47a2fbe_4_k_cu_00197a214cuda3std6ranges3__45__cpo4swapE)
_ZN34_INTERNAL_f47a2fbe_4_k_cu_00197a214cuda3std6ranges3__45__cpo4swapE:
	.zero		1
	.type		_ZN34_INTERNAL_f47a2fbe_4_k_cu_00197a216thrust24THRUST_300001_SM_1000_NS8cuda_cub10par_nosyncE,@object
	.size		_ZN34_INTERNAL_f47a2fbe_4_k_cu_00197a216thrust24THRUST_300001_SM_1000_NS8cuda_cub10par_nosyncE,(_ZN34_INTERNAL_f47a2fbe_4_k_cu_00197a216thrust24THRUST_300001_SM_1000_NS12placeholders2_9E - _ZN34_INTERNAL_f47a2fbe_4_k_cu_00197a216thrust24THRUST_300001_SM_1000_NS8cuda_cub10par_nosyncE)
_ZN34_INTERNAL_f47a2fbe_4_k_cu_00197a216thrust24THRUST_300001_SM_1000_NS8cuda_cub10par_nosyncE:
	.zero		1
	.type		_ZN34_INTERNAL_f47a2fbe_4_k_cu_00197a216thrust24THRUST_300001_SM_1000_NS12placeholders2_9E,@object
	.size		_ZN34_INTERNAL_f47a2fbe_4_k_cu_00197a216thrust24THRUST_300001_SM_1000_NS12placeholders2_9E,(_ZN34_INTERNAL_f47a2fbe_4_k_cu_00197a214cuda3std3__436_GLOBAL__N__f47a2fbe_4_k_cu_00197a216ignoreE - _ZN34_INTERNAL_f47a2fbe_4_k_cu_00197a216thrust24THRUST_300001_SM_1000_NS12placeholders2_9E)
_ZN34_INTERNAL_f47a2fbe_4_k_cu_00197a216thrust24THRUST_300001_SM_1000_NS12placeholders2_9E:
	.zero		1
	.type		_ZN34_INTERNAL_f47a2fbe_4_k_cu_00197a214cuda3std3__436_GLOBAL__N__f47a2fbe_4_k_cu_00197a216ignoreE,@object
	.size		_ZN34_INTERNAL_f47a2fbe_4_k_cu_00197a214cuda3std3__436_GLOBAL__N__f47a2fbe_4_k_cu_00197a216ignoreE,(_ZN34_INTERNAL_f47a2fbe_4_k_cu_00197a214cuda3std6ranges3__45__cpo4dataE - _ZN34_INTERNAL_f47a2fbe_4_k_cu_00197a214cuda3std3__436_GLOBAL__N__f47a2fbe_4_k_cu_00197a216ignoreE)
_ZN34_INTERNAL_f47a2fbe_4_k_cu_00197a214cuda3std3__436_GLOBAL__N__f47a2fbe_4_k_cu_00197a216ignoreE:
	.zero		1
	.type		_ZN34_INTERNAL_f47a2fbe_4_k_cu_00197a214cuda3std6ranges3__45__cpo4dataE,@object
	.size		_ZN34_INTERNAL_f47a2fbe_4_k_cu_00197a214cuda3std6ranges3__45__cpo4dataE,(_ZN34_INTERNAL_f47a2fbe_4_k_cu_00197a216thrust24THRUST_300001_SM_1000_NS12placeholders2_1E - _ZN34_INTERNAL_f47a2fbe_4_k_cu_00197a214cuda3std6ranges3__45__cpo4dataE)
_ZN34_INTERNAL_f47a2fbe_4_k_cu_00197a214cuda3std6ranges3__45__cpo4dataE:
	.zero		1
	.type		_ZN34_INTERNAL_f47a2fbe_4_k_cu_00197a216thrust24THRUST_300001_SM_1000_NS12placeholders2_1E,@object
	.size		_ZN34_INTERNAL_f47a2fbe_4_k_cu_00197a216thrust24THRUST_300001_SM_1000_NS12placeholders2_1E,(_ZN34_INTERNAL_f47a2fbe_4_k_cu_00197a214cuda3std3__45__cpo5beginE - _ZN34_INTERNAL_f47a2fbe_4_k_cu_00197a216thrust24THRUST_300001_SM_1000_NS12placeholders2_1E)
_ZN34_INTERNAL_f47a2fbe_4_k_cu_00197a216thrust24THRUST_300001_SM_1000_NS12placeholders2_1E:
	.zero		1
	.type		_ZN34_INTERNAL_f47a2fbe_4_k_cu_00197a214cuda3std3__45__cpo5beginE,@object
	.size		_ZN34_INTERNAL_f47a2fbe_4_k_cu_00197a214cuda3std3__45__cpo5beginE,(_ZN34_INTERNAL_f47a2fbe_4_k_cu_00197a214cuda3std6ranges3__45__cpo5beginE - _ZN34_INTERNAL_f47a2fbe_4_k_cu_00197a214cuda3std3__45__cpo5beginE)
_ZN34_INTERNAL_f47a2fbe_4_k_cu_00197a214cuda3std3__45__cpo5beginE:
	.zero		1
	.type		_ZN34_INTERNAL_f47a2fbe_4_k_cu_00197a214cuda3std6ranges3__45__cpo5beginE,@object
	.size		_ZN34_INTERNAL_f47a2fbe_4_k_cu_00197a214cuda3std6ranges3__45__cpo5beginE,(_ZN34_INTERNAL_f47a2fbe_4_k_cu_00197a216thrust24THRUST_300001_SM_1000_NS12placeholders2_5E - _ZN34_INTERNAL_f47a2fbe_4_k_cu_00197a214cuda3std6ranges3__45__cpo5beginE)
_ZN34_INTERNAL_f47a2fbe_4_k_cu_00197a214cuda3std6ranges3__45__cpo5beginE:
	.zero		1
	.type		_ZN34_INTERNAL_f47a2fbe_4_k_cu_00197a216thrust24THRUST_300001_SM_1000_NS12placeholders2_5E,@object
	.size		_ZN34_INTERNAL_f47a2fbe_4_k_cu_00197a216thrust24THRUST_300001_SM_1000_NS12placeholders2_5E,(_ZN34_INTERNAL_f47a2fbe_4_k_cu_00197a214cuda3std3__45__cpo6rbeginE - _ZN34_INTERNAL_f47a2fbe_4_k_cu_00197a216thrust24THRUST_300001_SM_1000_NS12placeholders2_5E)
_ZN34_INTERNAL_f47a2fbe_4_k_cu_00197a216thrust24THRUST_300001_SM_1000_NS12placeholders2_5E:
	.zero		1
	.type		_ZN34_INTERNAL_f47a2fbe_4_k_cu_00197a214cuda3std3__45__cpo6rbeginE,@object
	.size		_ZN34_INTERNAL_f47a2fbe_4_k_cu_00197a214cuda3std3__45__cpo6rbeginE,(_ZN34_INTERNAL_f47a2fbe_4_k_cu_00197a214cuda3std6ranges3__45__cpo7advanceE - _ZN34_INTERNAL_f47a2fbe_4_k_cu_00197a214cuda3std3__45__cpo6rbeginE)
_ZN34_INTERNAL_f47a2fbe_4_k_cu_00197a214cuda3std3__45__cpo6rbeginE:
	.zero		1
	.type		_ZN34_INTERNAL_f47a2fbe_4_k_cu_00197a214cuda3std6ranges3__45__cpo7advanceE,@object
	.size		_ZN34_INTERNAL_f47a2fbe_4_k_cu_00197a214cuda3std6ranges3__45__cpo7advanceE,(_ZN34_INTERNAL_f47a2fbe_4_k_cu_00197a214cuda3std3__47nulloptE - _ZN34_INTERNAL_f47a2fbe_4_k_cu_00197a214cuda3std6ranges3__45__cpo7advanceE)
_ZN34_INTERNAL_f47a2fbe_4_k_cu_00197a214cuda3std6ranges3__45__cpo7advanceE:
	.zero		1
	.type		_ZN34_INTERNAL_f47a2fbe_4_k_cu_00197a214cuda3std3__47nulloptE,@object
	.size		_ZN34_INTERNAL_f47a2fbe_4_k_cu_00197a214cuda3std3__47nulloptE,(_ZN34_INTERNAL_f47a2fbe_4_k_cu_00197a214cuda3std6ranges3__45__cpo8distanceE - _ZN34_INTERNAL_f47a2fbe_4_k_cu_00197a214cuda3std3__47nulloptE)
_ZN34_INTERNAL_f47a2fbe_4_k_cu_00197a214cuda3std3__47nulloptE:
	.zero		1
	.type		_ZN34_INTERNAL_f47a2fbe_4_k_cu_00197a214cuda3std6ranges3__45__cpo8distanceE,@object
	.size		_ZN34_INTERNAL_f47a2fbe_4_k_cu_00197a214cuda3std6ranges3__45__cpo8distanceE,(_ZN34_INTERNAL_f47a2fbe_4_k_cu_00197a216thrust24THRUST_300001_SM_1000_NS12placeholders3_10E - _ZN34_INTERNAL_f47a2fbe_4_k_cu_00197a214cuda3std6ranges3__45__cpo8distanceE)
_ZN34_INTERNAL_f47a2fbe_4_k_cu_00197a214cuda3std6ranges3__45__cpo8distanceE:
	.zero		1
	.type		_ZN34_INTERNAL_f47a2fbe_4_k_cu_00197a216thrust24THRUST_300001_SM_1000_NS12placeholders3_10E,@object
	.size		_ZN34_INTERNAL_f47a2fbe_4_k_cu_00197a216thrust24THRUST_300001_SM_1000_NS12placeholders3_10E,(_ZN34_INTERNAL_f47a2fbe_4_k_cu_00197a214cuda3std3__419piecewise_constructE - _ZN34_INTERNAL_f47a2fbe_4_k_cu_00197a216thrust24THRUST_300001_SM_1000_NS12placeholders3_10E)
_ZN34_INTERNAL_f47a2fbe_4_k_cu_00197a216thrust24THRUST_300001_SM_1000_NS12placeholders3_10E:
	.zero		1
	.type		_ZN34_INTERNAL_f47a2fbe_4_k_cu_00197a214cuda3std3__419piecewise_constructE,@object
	.size		_ZN34_INTERNAL_f47a2fbe_4_k_cu_00197a214cuda3std3__419piecewise_constructE,(_ZN34_INTERNAL_f47a2fbe_4_k_cu_00197a214cuda3std6ranges3__45__cpo5cdataE - _ZN34_INTERNAL_f47a2fbe_4_k_cu_00197a214cuda3std3__419piecewise_constructE)
_ZN34_INTERNAL_f47a2fbe_4_k_cu_00197a214cuda3std3__419piecewise_constructE:
	.zero		1
	.type		_ZN34_INTERNAL_f47a2fbe_4_k_cu_00197a214cuda3std6ranges3__45__cpo5cdataE,@object
	.size		_ZN34_INTERNAL_f47a2fbe_4_k_cu_00197a214cuda3std6ranges3__45__cpo5cdataE,(_ZN34_INTERNAL_f47a2fbe_4_k_cu_00197a216thrust24THRUST_300001_SM_1000_NS12placeholders2_2E - _ZN34_INTERNAL_f47a2fbe_4_k_cu_00197a214cuda3std6ranges3__45__cpo5cdataE)
_ZN34_INTERNAL_f47a2fbe_4_k_cu_00197a214cuda3std6ranges3__45__cpo5cdataE:
	.zero		1
	.type		_ZN34_INTERNAL_f47a2fbe_4_k_cu_00197a216thrust24THRUST_300001_SM_1000_NS12placeholders2_2E,@object
	.size		_ZN34_INTERNAL_f47a2fbe_4_k_cu_00197a216thrust24THRUST_300001_SM_1000_NS12placeholders2_2E,(_ZN34_INTERNAL_f47a2fbe_4_k_cu_00197a214cuda3std3__45__cpo3endE - _ZN34_INTERNAL_f47a2fbe_4_k_cu_00197a216thrust24THRUST_300001_SM_1000_NS12placeholders2_2E)
_ZN34_INTERNAL_f47a2fbe_4_k_cu_00197a216thrust24THRUST_300001_SM_1000_NS12placeholders2_2E:
	.zero		1
	.type		_ZN34_INTERNAL_f47a2fbe_4_k_cu_00197a214cuda3std3__45__cpo3endE,@object
	.size		_ZN34_INTERNAL_f47a2fbe_4_k_cu_00197a214cuda3std3__45__cpo3endE,(_ZN34_INTERNAL_f47a2fbe_4_k_cu_00197a214cuda3std6ranges3__45__cpo3endE - _ZN34_INTERNAL_f47a2fbe_4_k_cu_00197a214cuda3std3__45__cpo3endE)
_ZN34_INTERNAL_f47a2fbe_4_k_cu_00197a214cuda3std3__45__cpo3endE:
	.zero		1
	.type		_ZN34_INTERNAL_f47a2fbe_4_k_cu_00197a214cuda3std6ranges3__45__cpo3endE,@object
	.size		_ZN34_INTERNAL_f47a2fbe_4_k_cu_00197a214cuda3std6ranges3__45__cpo3endE,(_ZN34_INTERNAL_f47a2fbe_4_k_cu_00197a216thrust24THRUST_300001_SM_1000_NS12placeholders2_6E - _ZN34_INTERNAL_f47a2fbe_4_k_cu_00197a214cuda3std6ranges3__45__cpo3endE)
_ZN34_INTERNAL_f47a2fbe_4_k_cu_00197a214cuda3std6ranges3__45__cpo3endE:
	.zero		1
	.type		_ZN34_INTERNAL_f47a2fbe_4_k_cu_00197a216thrust24THRUST_300001_SM_1000_NS12placeholders2_6E,@object
	.size		_ZN34_INTERNAL_f47a2fbe_4_k_cu_00197a216thrust24THRUST_300001_SM_1000_NS12placeholders2_6E,(_ZN34_INTERNAL_f47a2fbe_4_k_cu_00197a214cuda3std3__45__cpo4rendE - _ZN34_INTERNAL_f47a2fbe_4_k_cu_00197a216thrust24THRUST_300001_SM_1000_NS12placeholders2_6E)
_ZN34_INTERNAL_f47a2fbe_4_k_cu_00197a216thrust24THRUST_300001_SM_1000_NS12placeholders2_6E:
	.zero		1
	.type		_ZN34_INTERNAL_f47a2fbe_4_k_cu_00197a214cuda3std3__45__cpo4rendE,@object
	.size		_ZN34_INTERNAL_f47a2fbe_4_k_cu_00197a214cuda3std3__45__cpo4rendE,(_ZN34_INTERNAL_f47a2fbe_4_k_cu_00197a214cuda3std6ranges3__45__cpo9iter_swapE - _ZN34_INTERNAL_f47a2fbe_4_k_cu_00197a214cuda3std3__45__cpo4rendE)
_ZN34_INTERNAL_f47a2fbe_4_k_cu_00197a214cuda3std3__45__cpo4rendE:
	.zero		1
	.type		_ZN34_INTERNAL_f47a2fbe_4_k_cu_00197a214cuda3std6ranges3__45__cpo9iter_swapE,@object
	.size		_ZN34_INTERNAL_f47a2fbe_4_k_cu_00197a214cuda3std6ranges3__45__cpo9iter_swapE,(_ZN34_INTERNAL_f47a2fbe_4_k_cu_00197a214cuda3std3__48unexpectE - _ZN34_INTERNAL_f47a2fbe_4_k_cu_00197a214cuda3std6ranges3__45__cpo9iter_swapE)
_ZN34_INTERNAL_f47a2fbe_4_k_cu_00197a214cuda3std6ranges3__45__cpo9iter_swapE:
	.zero		1
	.type		_ZN34_INTERNAL_f47a2fbe_4_k_cu_00197a214cuda3std3__48unexpectE,@object
	.size		_ZN34_INTERNAL_f47a2fbe_4_k_cu_00197a214cuda3std3__48unexpectE,(_ZN34_INTERNAL_f47a2fbe_4_k_cu_00197a216thrust24THRUST_300001_SM_1000_NS8cuda_cub3parE - _ZN34_INTERNAL_f47a2fbe_4_k_cu_00197a214cuda3std3__48unexpectE)
_ZN34_INTERNAL_f47a2fbe_4_k_cu_00197a214cuda3std3__48unexpectE:
	.zero		1
	.type		_ZN34_INTERNAL_f47a2fbe_4_k_cu_00197a216thrust24THRUST_300001_SM_1000_NS8cuda_cub3parE,@object
	.size		_ZN34_INTERNAL_f47a2fbe_4_k_cu_00197a216thrust24THRUST_300001_SM_1000_NS8cuda_cub3parE,(_ZN34_INTERNAL_f47a2fbe_4_k_cu_00197a216thrust24THRUST_300001_SM_1000_NS12placeholders2_4E - _ZN34_INTERNAL_f47a2fbe_4_k_cu_00197a216thrust24THRUST_300001_SM_1000_NS8cuda_cub3parE)
_ZN34_INTERNAL_f47a2fbe_4_k_cu_00197a216thrust24THRUST_300001_SM_1000_NS8cuda_cub3parE:
	.zero		1
	.type		_ZN34_INTERNAL_f47a2fbe_4_k_cu_00197a216thrust24THRUST_300001_SM_1000_NS12placeholders2_4E,@object
	.size		_ZN34_INTERNAL_f47a2fbe_4_k_cu_00197a216thrust24THRUST_300001_SM_1000_NS12placeholders2_4E,(_ZN34_INTERNAL_f47a2fbe_4_k_cu_00197a214cuda3std3__45__cpo4cendE - _ZN34_INTERNAL_f47a2fbe_4_k_cu_00197a216thrust24THRUST_300001_SM_1000_NS12placeholders2_4E)
_ZN34_INTERNAL_f47a2fbe_4_k_cu_00197a216thrust24THRUST_300001_SM_1000_NS12placeholders2_4E:
	.zero		1
	.type		_ZN34_INTERNAL_f47a2fbe_4_k_cu_00197a214cuda3std3__45__cpo4cendE,@object
	.size		_ZN34_INTERNAL_f47a2fbe_4_k_cu_00197a214cuda3std3__45__cpo4cendE,(_ZN34_INTERNAL_f47a2fbe_4_k_cu_00197a214cuda3std6ranges3__45__cpo4cendE - _ZN34_INTERNAL_f47a2fbe_4_k_cu_00197a214cuda3std3__45__cpo4cendE)
_ZN34_INTERNAL_f47a2fbe_4_k_cu_00197a214cuda3std3__45__cpo4cendE:
	.zero		1
	.type		_ZN34_INTERNAL_f47a2fbe_4_k_cu_00197a214cuda3std6ranges3__45__cpo4cendE,@object
	.size		_ZN34_INTERNAL_f47a2fbe_4_k_cu_00197a214cuda3std6ranges3__45__cpo4cendE,(_ZN34_INTERNAL_f47a2fbe_4_k_cu_00197a214cuda3std3__420unreachable_sentinelE - _ZN34_INTERNAL_f47a2fbe_4_k_cu_00197a214cuda3std6ranges3__45__cpo4cendE)
_ZN34_INTERNAL_f47a2fbe_4_k_cu_00197a214cuda3std6ranges3__45__cpo4cendE:
	.zero		1
	.type		_ZN34_INTERNAL_f47a2fbe_4_k_cu_00197a214cuda3std3__420unreachable_sentinelE,@object
	.size		_ZN34_INTERNAL_f47a2fbe_4_k_cu_00197a214cuda3std3__420unreachable_sentinelE,(_ZN34_INTERNAL_f47a2fbe_4_k_cu_00197a214cuda3std6ranges3__45__cpo5ssizeE - _ZN34_INTERNAL_f47a2fbe_4_k_cu_00197a214cuda3std3__420unreachable_sentinelE)
_ZN34_INTERNAL_f47a2fbe_4_k_cu_00197a214cuda3std3__420unreachable_sentinelE:
	.zero		1
	.type		_ZN34_INTERNAL_f47a2fbe_4_k_cu_00197a214cuda3std6ranges3__45__cpo5ssizeE,@object
	.size		_ZN34_INTERNAL_f47a2fbe_4_k_cu_00197a214cuda3std6ranges3__45__cpo5ssizeE,(_ZN34_INTERNAL_f47a2fbe_4_k_cu_00197a216thrust24THRUST_300001_SM_1000_NS12placeholders2_8E - _ZN34_INTERNAL_f47a2fbe_4_k_cu_00197a214cuda3std6ranges3__45__cpo5ssizeE)
_ZN34_INTERNAL_f47a2fbe_4_k_cu_00197a214cuda3std6ranges3__45__cpo5ssizeE:
	.zero		1
	.type		_ZN34_INTERNAL_f47a2fbe_4_k_cu_00197a216thrust24THRUST_300001_SM_1000_NS12placeholders2_8E,@object
	.size		_ZN34_INTERNAL_f47a2fbe_4_k_cu_00197a216thrust24THRUST_300001_SM_1000_NS12placeholders2_8E,(_ZN34_INTERNAL_f47a2fbe_4_k_cu_00197a214cuda3std3__45__cpo5crendE - _ZN34_INTERNAL_f47a2fbe_4_k_cu_00197a216thrust24THRUST_300001_SM_1000_NS12placeholders2_8E)
_ZN34_INTERNAL_f47a2fbe_4_k_cu_00197a216thrust24THRUST_300001_SM_1000_NS12placeholders2_8E:
	.zero		1
	.type		_ZN34_INTERNAL_f47a2fbe_4_k_cu_00197a214cuda3std3__45__cpo5crendE,@object
	.size		_ZN34_INTERNAL_f47a2fbe_4_k_cu_00197a214cuda3std3__45__cpo5crendE,(_ZN34_INTERNAL_f47a2fbe_4_k_cu_00197a214cuda3std6ranges3__45__cpo4prevE - _ZN34_INTERNAL_f47a2fbe_4_k_cu_00197a214cuda3std3__45__cpo5crendE)
_ZN34_INTERNAL_f47a2fbe_4_k_cu_00197a214cuda3std3__45__cpo5crendE:
	.zero		1
	.type		_ZN34_INTERNAL_f47a2fbe_4_k_cu_00197a214cuda3std6ranges3__45__cpo4prevE,@object
	.size		_ZN34_INTERNAL_f47a2fbe_4_k_cu_00197a214cuda3std6ranges3__45__cpo4prevE,(_ZN34_INTERNAL_f47a2fbe_4_k_cu_00197a214cuda3std6ranges3__45__cpo9iter_moveE - _ZN34_INTERNAL_f47a2fbe_4_k_cu_00197a214cuda3std6ranges3__45__cpo4prevE)
_ZN34_INTERNAL_f47a2fbe_4_k_cu_00197a214cuda3std6ranges3__45__cpo4prevE:
	.zero		1
	.type		_ZN34_INTERNAL_f47a2fbe_4_k_cu_00197a214cuda3std6ranges3__45__cpo9iter_moveE,@object
	.size		_ZN34_INTERNAL_f47a2fbe_4_k_cu_00197a214cuda3std6ranges3__45__cpo9iter_moveE,(_ZN34_INTERNAL_f47a2fbe_4_k_cu_00197a216thrust24THRUST_300001_SM_1000_NS6system6detail10sequential3seqE - _ZN34_INTERNAL_f47a2fbe_4_k_cu_00197a214cuda3std6ranges3__45__cpo9iter_moveE)
_ZN34_INTERNAL_f47a2fbe_4_k_cu_00197a214cuda3std6ranges3__45__cpo9iter_moveE:
	.zero		1
	.type		_ZN34_INTERNAL_f47a2fbe_4_k_cu_00197a216thrust24THRUST_300001_SM_1000_NS6system6detail10sequential3seqE,@object
	.size		_ZN34_INTERNAL_f47a2fbe_4_k_cu_00197a216thrust24THRUST_300001_SM_1000_NS6system6detail10sequential3seqE,(.L_31 - _ZN34_INTERNAL_f47a2fbe_4_k_cu_00197a216thrust24THRUST_300001_SM_1000_NS6system6detail10sequential3seqE)
_ZN34_INTERNAL_f47a2fbe_4_k_cu_00197a216thrust24THRUST_300001_SM_1000_NS6system6detail10sequential3seqE:
	.zero		1
.L_31:


//--------------------- .nv.constant0._ZN3cub18CUB_300001_SM_10006detail8for_each13static_kernelINS2_12policy_hub_t12policy_500_tElN6thrust24THRUST_300001_SM_1000_NS8cuda_cub6__fill7functorINS7_6detail15normal_iteratorINS7_10device_ptrIiEEEEiEEEEvT0_T1_ --------------------------
	.section	.nv.constant0._ZN3cub18CUB_300001_SM_10006detail8for_each13static_kernelINS2_12policy_hub_t12policy_500_tElN6thrust24THRUST_300001_SM_1000_NS8cuda_cub6__fill7functorINS7_6detail15normal_iteratorINS7_10device_ptrIiEEEEiEEEEvT0_T1_,"a",@progbits
	.sectionflags	@""
	.align	4
.nv.constant0._ZN3cub18CUB_300001_SM_10006detail8for_each13static_kernelINS2_12policy_hub_t12policy_500_tElN6thrust24THRUST_300001_SM_1000_NS8cuda_cub6__fill7functorINS7_6detail15normal_iteratorINS7_10device_ptrIiEEEEiEEEEvT0_T1_:
	.zero		920


//--------------------- .nv.constant0._ZN3cub18CUB_300001_SM_10006detail8for_each13static_kernelINS2_12policy_hub_t12policy_500_tEmN6thrust24THRUST_300001_SM_1000_NS8cuda_cub20__uninitialized_fill7functorINS7_10device_ptrIiEEiEEEEvT0_T1_ --------------------------
	.section	.nv.constant0._ZN3cub18CUB_300001_SM_10006detail8for_each13static_kernelINS2_12policy_hub_t12policy_500_tEmN6thrust24THRUST_300001_SM_1000_NS8cuda_cub20__uninitialized_fill7functorINS7_10device_ptrIiEEiEEEEvT0_T1_,"a",@progbits
	.sectionflags	@""
	.align	4
.nv.constant0._ZN3cub18CUB_300001_SM_10006detail8for_each13static_kernelINS2_12policy_hub_t12policy_500_tEmN6thrust24THRUST_300001_SM_1000_NS8cuda_cub20__uninitialized_fill7functorINS7_10device_ptrIiEEiEEEEvT0_T1_:
	.zero		920


//--------------------- .nv.constant0._ZN3cub18CUB_300001_SM_10006detail11EmptyKernelIvEEvv --------------------------
	.section	.nv.constant0._ZN3cub18CUB_300001_SM_10006detail11EmptyKernelIvEEvv,"a",@progbits
	.sectionflags	@""
	.align	4
.nv.constant0._ZN3cub18CUB_300001_SM_10006detail11EmptyKernelIvEEvv:
	.zero		896


//--------------------- .nv.constant0._Z3addPiS_S_ --------------------------
	.section	.nv.constant0._Z3addPiS_S_,"a",@progbits
	.sectionflags	@""
	.align	4
.nv.constant0._Z3addPiS_S_:
	.zero		920


//--------------------- SYMBOLS --------------------------

	.type		.nv.reservedSmem.offset0,@object
	.size		.nv.reservedSmem.offset0,0x4
